	.headerflags	@"EF_CUDA_TEXMODE_UNIFIED EF_CUDA_64BIT_ADDRESS EF_CUDA_SM86 EF_CUDA_VIRTUAL_SM(EF_CUDA_SM86)"
	.elftype	@"ET_EXEC"


//--------------------- .nv.info                  --------------------------
	.section	.nv.info,"",@"SHT_CUDA_INFO"
	.align	4


	//----- nvinfo : EIATTR_REGCOUNT
	.align		4
        /*0000*/ 	.byte	0x04, 0x2f
        /*0002*/ 	.short	(.L_1 - .L_0)
	.align		4
.L_0:
        /*0004*/ 	.word	index@(copy_n_1_to_256__kernel)
        /*0008*/ 	.word	0x00000023


	//----- nvinfo : EIATTR_MAX_STACK_SIZE
	.align		4
.L_1:
        /*000c*/ 	.byte	0x04, 0x23
        /*000e*/ 	.short	(.L_3 - .L_2)
	.align		4
.L_2:
        /*0010*/ 	.word	index@(copy_n_1_to_256__kernel)
        /*0014*/ 	.word	0x00000000


	//----- nvinfo : EIATTR_MIN_STACK_SIZE
	.align		4
.L_3:
        /*0018*/ 	.byte	0x04, 0x12
        /*001a*/ 	.short	(.L_5 - .L_4)
	.align		4
.L_4:
        /*001c*/ 	.word	index@(copy_n_1_to_256__kernel)
        /*0020*/ 	.word	0x00000000


	//----- nvinfo : EIATTR_FRAME_SIZE
	.align		4
.L_5:
        /*0024*/ 	.byte	0x04, 0x11
        /*0026*/ 	.short	(.L_7 - .L_6)
	.align		4
.L_6:
        /*0028*/ 	.word	index@(copy_n_1_to_256__kernel)
        /*002c*/ 	.word	0x00000000


	//----- nvinfo : EIATTR_REGCOUNT
	.align		4
.L_7:
        /*0030*/ 	.byte	0x04, 0x2f
        /*0032*/ 	.short	(.L_9 - .L_8)
	.align		4
.L_8:
        /*0034*/ 	.word	index@(copy_n_257_to_512__kernel)
        /*0038*/ 	.word	0x00000023


	//----- nvinfo : EIATTR_MAX_STACK_SIZE
	.align		4
.L_9:
        /*003c*/ 	.byte	0x04, 0x23
        /*003e*/ 	.short	(.L_11 - .L_10)
	.align		4
.L_10:
        /*0040*/ 	.word	index@(copy_n_257_to_512__kernel)
        /*0044*/ 	.word	0x00000000


	//----- nvinfo : EIATTR_MIN_STACK_SIZE
	.align		4
.L_11:
        /*0048*/ 	.byte	0x04, 0x12
        /*004a*/ 	.short	(.L_13 - .L_12)
	.align		4
.L_12:
        /*004c*/ 	.word	index@(copy_n_257_to_512__kernel)
        /*0050*/ 	.word	0x00000000


	//----- nvinfo : EIATTR_FRAME_SIZE
	.align		4
.L_13:
        /*0054*/ 	.byte	0x04, 0x11
        /*0056*/ 	.short	(.L_15 - .L_14)
	.align		4
.L_14:
        /*0058*/ 	.word	index@(copy_n_257_to_512__kernel)
        /*005c*/ 	.word	0x00000000


	//----- nvinfo : EIATTR_REGCOUNT
	.align		4
.L_15:
        /*0060*/ 	.byte	0x04, 0x2f
        /*0062*/ 	.short	(.L_17 - .L_16)
	.align		4
.L_16:
        /*0064*/ 	.word	index@(copy_n_513_to_768__kernel)
        /*0068*/ 	.word	0x00000024


	//----- nvinfo : EIATTR_MAX_STACK_SIZE
	.align		4
.L_17:
        /*006c*/ 	.byte	0x04, 0x23
        /*006e*/ 	.short	(.L_19 - .L_18)
	.align		4
.L_18:
        /*0070*/ 	.word	index@(copy_n_513_to_768__kernel)
        /*0074*/ 	.word	0x00000000


	//----- nvinfo : EIATTR_MIN_STACK_SIZE
	.align		4
.L_19:
        /*0078*/ 	.byte	0x04, 0x12
        /*007a*/ 	.short	(.L_21 - .L_20)
	.align		4
.L_20:
        /*007c*/ 	.word	index@(copy_n_513_to_768__kernel)
        /*0080*/ 	.word	0x00000000


	//----- nvinfo : EIATTR_FRAME_SIZE
	.align		4
.L_21:
        /*0084*/ 	.byte	0x04, 0x11
        /*0086*/ 	.short	(.L_23 - .L_22)
	.align		4
.L_22:
        /*0088*/ 	.word	index@(copy_n_513_to_768__kernel)
        /*008c*/ 	.word	0x00000000


	//----- nvinfo : EIATTR_REGCOUNT
	.align		4
.L_23:
        /*0090*/ 	.byte	0x04, 0x2f
        /*0092*/ 	.short	(.L_25 - .L_24)
	.align		4
.L_24:
        /*0094*/ 	.word	index@(copy_n_769_to_1024__kernel)
        /*0098*/ 	.word	0x00000023


	//----- nvinfo : EIATTR_MAX_STACK_SIZE
	.align		4
.L_25:
        /*009c*/ 	.byte	0x04, 0x23
        /*009e*/ 	.short	(.L_27 - .L_26)
	.align		4
.L_26:
        /*00a0*/ 	.word	index@(copy_n_769_to_1024__kernel)
        /*00a4*/ 	.word	0x00000000


	//----- nvinfo : EIATTR_MIN_STACK_SIZE
	.align		4
.L_27:
        /*00a8*/ 	.byte	0x04, 0x12
        /*00aa*/ 	.short	(.L_29 - .L_28)
	.align		4
.L_28:
        /*00ac*/ 	.word	index@(copy_n_769_to_1024__kernel)
        /*00b0*/ 	.word	0x00000000


	//----- nvinfo : EIATTR_FRAME_SIZE
	.align		4
.L_29:
        /*00b4*/ 	.byte	0x04, 0x11
        /*00b6*/ 	.short	(.L_31 - .L_30)
	.align		4
.L_30:
        /*00b8*/ 	.word	index@(copy_n_769_to_1024__kernel)
        /*00bc*/ 	.word	0x00000000


	//----- nvinfo : EIATTR_REGCOUNT
	.align		4
.L_31:
        /*00c0*/ 	.byte	0x04, 0x2f
        /*00c2*/ 	.short	(.L_33 - .L_32)
	.align		4
.L_32:
        /*00c4*/ 	.word	index@(copy_n_1025_to_1280__kernel)
        /*00c8*/ 	.word	0x00000024


	//----- nvinfo : EIATTR_MAX_STACK_SIZE
	.align		4
.L_33:
        /*00cc*/ 	.byte	0x04, 0x23
        /*00ce*/ 	.short	(.L_35 - .L_34)
	.align		4
.L_34:
        /*00d0*/ 	.word	index@(copy_n_1025_to_1280__kernel)
        /*00d4*/ 	.word	0x00000000


	//----- nvinfo : EIATTR_MIN_STACK_SIZE
	.align		4
.L_35:
        /*00d8*/ 	.byte	0x04, 0x12
        /*00da*/ 	.short	(.L_37 - .L_36)
	.align		4
.L_36:
        /*00dc*/ 	.word	index@(copy_n_1025_to_1280__kernel)
        /*00e0*/ 	.word	0x00000000


	//----- nvinfo : EIATTR_FRAME_SIZE
	.align		4
.L_37:
        /*00e4*/ 	.byte	0x04, 0x11
        /*00e6*/ 	.short	(.L_39 - .L_38)
	.align		4
.L_38:
        /*00e8*/ 	.word	index@(copy_n_1025_to_1280__kernel)
        /*00ec*/ 	.word	0x00000000


	//----- nvinfo : EIATTR_REGCOUNT
	.align		4
.L_39:
        /*00f0*/ 	.byte	0x04, 0x2f
        /*00f2*/ 	.short	(.L_41 - .L_40)
	.align		4
.L_40:
        /*00f4*/ 	.word	index@(copy_n_1281_to_1536__kernel)
        /*00f8*/ 	.word	0x00000024


	//----- nvinfo : EIATTR_MAX_STACK_SIZE
	.align		4
.L_41:
        /*00fc*/ 	.byte	0x04, 0x23
        /*00fe*/ 	.short	(.L_43 - .L_42)
	.align		4
.L_42:
        /*0100*/ 	.word	index@(copy_n_1281_to_1536__kernel)
        /*0104*/ 	.word	0x00000000


	//----- nvinfo : EIATTR_MIN_STACK_SIZE
	.align		4
.L_43:
        /*0108*/ 	.byte	0x04, 0x12
        /*010a*/ 	.short	(.L_45 - .L_44)
	.align		4
.L_44:
        /*010c*/ 	.word	index@(copy_n_1281_to_1536__kernel)
        /*0110*/ 	.word	0x00000000


	//----- nvinfo : EIATTR_FRAME_SIZE
	.align		4
.L_45:
        /*0114*/ 	.byte	0x04, 0x11
        /*0116*/ 	.short	(.L_47 - .L_46)
	.align		4
.L_46:
        /*0118*/ 	.word	index@(copy_n_1281_to_1536__kernel)
        /*011c*/ 	.word	0x00000000


	//----- nvinfo : EIATTR_REGCOUNT
	.align		4
.L_47:
        /*0120*/ 	.byte	0x04, 0x2f
        /*0122*/ 	.short	(.L_49 - .L_48)
	.align		4
.L_48:
        /*0124*/ 	.word	index@(copy_n_1537_to_1792__kernel)
        /*0128*/ 	.word	0x00000024


	//----- nvinfo : EIATTR_MAX_STACK_SIZE
	.align		4
.L_49:
        /*012c*/ 	.byte	0x04, 0x23
        /*012e*/ 	.short	(.L_51 - .L_50)
	.align		4
.L_50:
        /*0130*/ 	.word	index@(copy_n_1537_to_1792__kernel)
        /*0134*/ 	.word	0x00000000


	//----- nvinfo : EIATTR_MIN_STACK_SIZE
	.align		4
.L_51:
        /*0138*/ 	.byte	0x04, 0x12
        /*013a*/ 	.short	(.L_53 - .L_52)
	.align		4
.L_52:
        /*013c*/ 	.word	index@(copy_n_1537_to_1792__kernel)
        /*0140*/ 	.word	0x00000000


	//----- nvinfo : EIATTR_FRAME_SIZE
	.align		4
.L_53:
        /*0144*/ 	.byte	0x04, 0x11
        /*0146*/ 	.short	(.L_55 - .L_54)
	.align		4
.L_54:
        /*0148*/ 	.word	index@(copy_n_1537_to_1792__kernel)
        /*014c*/ 	.word	0x00000000


	//----- nvinfo : EIATTR_REGCOUNT
	.align		4
.L_55:
        /*0150*/ 	.byte	0x04, 0x2f
        /*0152*/ 	.short	(.L_57 - .L_56)
	.align		4
.L_56:
        /*0154*/ 	.word	index@(copy_n_1793_to_2048__kernel)
        /*0158*/ 	.word	0x00000023


	//----- nvinfo : EIATTR_MAX_STACK_SIZE
	.align		4
.L_57:
        /*015c*/ 	.byte	0x04, 0x23
        /*015e*/ 	.short	(.L_59 - .L_58)
	.align		4
.L_58:
        /*0160*/ 	.word	index@(copy_n_1793_to_2048__kernel)
        /*0164*/ 	.word	0x00000000


	//----- nvinfo : EIATTR_MIN_STACK_SIZE
	.align		4
.L_59:
        /*0168*/ 	.byte	0x04, 0x12
        /*016a*/ 	.short	(.L_61 - .L_60)
	.align		4
.L_60:
        /*016c*/ 	.word	index@(copy_n_1793_to_2048__kernel)
        /*0170*/ 	.word	0x00000000


	//----- nvinfo : EIATTR_FRAME_SIZE
	.align		4
.L_61:
        /*0174*/ 	.byte	0x04, 0x11
        /*0176*/ 	.short	(.L_63 - .L_62)
	.align		4
.L_62:
        /*0178*/ 	.word	index@(copy_n_1793_to_2048__kernel)
        /*017c*/ 	.word	0x00000000


	//----- nvinfo : EIATTR_REGCOUNT
	.align		4
.L_63:
        /*0180*/ 	.byte	0x04, 0x2f
        /*0182*/ 	.short	(.L_65 - .L_64)
	.align		4
.L_64:
        /*0184*/ 	.word	index@(copy_n_2049_to_2304__kernel)
        /*0188*/ 	.word	0x00000024


	//----- nvinfo : EIATTR_MAX_STACK_SIZE
	.align		4
.L_65:
        /*018c*/ 	.byte	0x04, 0x23
        /*018e*/ 	.short	(.L_67 - .L_66)
	.align		4
.L_66:
        /*0190*/ 	.word	index@(copy_n_2049_to_2304__kernel)
        /*0194*/ 	.word	0x00000000


	//----- nvinfo : EIATTR_MIN_STACK_SIZE
	.align		4
.L_67:
        /*0198*/ 	.byte	0x04, 0x12
        /*019a*/ 	.short	(.L_69 - .L_68)
	.align		4
.L_68:
        /*019c*/ 	.word	index@(copy_n_2049_to_2304__kernel)
        /*01a0*/ 	.word	0x00000000


	//----- nvinfo : EIATTR_FRAME_SIZE
	.align		4
.L_69:
        /*01a4*/ 	.byte	0x04, 0x11
        /*01a6*/ 	.short	(.L_71 - .L_70)
	.align		4
.L_70:
        /*01a8*/ 	.word	index@(copy_n_2049_to_2304__kernel)
        /*01ac*/ 	.word	0x00000000


	//----- nvinfo : EIATTR_REGCOUNT
	.align		4
.L_71:
        /*01b0*/ 	.byte	0x04, 0x2f
        /*01b2*/ 	.short	(.L_73 - .L_72)
	.align		4
.L_72:
        /*01b4*/ 	.word	index@(copy_n_2305_to_2560__kernel)
        /*01b8*/ 	.word	0x00000024


	//----- nvinfo : EIATTR_MAX_STACK_SIZE
	.align		4
.L_73:
        /*01bc*/ 	.byte	0x04, 0x23
        /*01be*/ 	.short	(.L_75 - .L_74)
	.align		4
.L_74:
        /*01c0*/ 	.word	index@(copy_n_2305_to_2560__kernel)
        /*01c4*/ 	.word	0x00000000


	//----- nvinfo : EIATTR_MIN_STACK_SIZE
	.align		4
.L_75:
        /*01c8*/ 	.byte	0x04, 0x12
        /*01ca*/ 	.short	(.L_77 - .L_76)
	.align		4
.L_76:
        /*01cc*/ 	.word	index@(copy_n_2305_to_2560__kernel)
        /*01d0*/ 	.word	0x00000000


	//----- nvinfo : EIATTR_FRAME_SIZE
	.align		4
.L_77:
        /*01d4*/ 	.byte	0x04, 0x11
        /*01d6*/ 	.short	(.L_79 - .L_78)
	.align		4
.L_78:
        /*01d8*/ 	.word	index@(copy_n_2305_to_2560__kernel)
        /*01dc*/ 	.word	0x00000000


	//----- nvinfo : EIATTR_REGCOUNT
	.align		4
.L_79:
        /*01e0*/ 	.byte	0x04, 0x2f
        /*01e2*/ 	.short	(.L_81 - .L_80)
	.align		4
.L_80:
        /*01e4*/ 	.word	index@(copy_n_2561_to_2816__kernel)
        /*01e8*/ 	.word	0x00000024


	//----- nvinfo : EIATTR_MAX_STACK_SIZE
	.align		4
.L_81:
        /*01ec*/ 	.byte	0x04, 0x23
        /*01ee*/ 	.short	(.L_83 - .L_82)
	.align		4
.L_82:
        /*01f0*/ 	.word	index@(copy_n_2561_to_2816__kernel)
        /*01f4*/ 	.word	0x00000000


	//----- nvinfo : EIATTR_MIN_STACK_SIZE
	.align		4
.L_83:
        /*01f8*/ 	.byte	0x04, 0x12
        /*01fa*/ 	.short	(.L_85 - .L_84)
	.align		4
.L_84:
        /*01fc*/ 	.word	index@(copy_n_2561_to_2816__kernel)
        /*0200*/ 	.word	0x00000000


	//----- nvinfo : EIATTR_FRAME_SIZE
	.align		4
.L_85:
        /*0204*/ 	.byte	0x04, 0x11
        /*0206*/ 	.short	(.L_87 - .L_86)
	.align		4
.L_86:
        /*0208*/ 	.word	index@(copy_n_2561_to_2816__kernel)
        /*020c*/ 	.word	0x00000000


	//----- nvinfo : EIATTR_REGCOUNT
	.align		4
.L_87:
        /*0210*/ 	.byte	0x04, 0x2f
        /*0212*/ 	.short	(.L_89 - .L_88)
	.align		4
.L_88:
        /*0214*/ 	.word	index@(copy_n_2817_to_3072__kernel)
        /*0218*/ 	.word	0x00000024


	//----- nvinfo : EIATTR_MAX_STACK_SIZE
	.align		4
.L_89:
        /*021c*/ 	.byte	0x04, 0x23
        /*021e*/ 	.short	(.L_91 - .L_90)
	.align		4
.L_90:
        /*0220*/ 	.word	index@(copy_n_2817_to_3072__kernel)
        /*0224*/ 	.word	0x00000000


	//----- nvinfo : EIATTR_MIN_STACK_SIZE
	.align		4
.L_91:
        /*0228*/ 	.byte	0x04, 0x12
        /*022a*/ 	.short	(.L_93 - .L_92)
	.align		4
.L_92:
        /*022c*/ 	.word	index@(copy_n_2817_to_3072__kernel)
        /*0230*/ 	.word	0x00000000


	//----- nvinfo : EIATTR_FRAME_SIZE
	.align		4
.L_93:
        /*0234*/ 	.byte	0x04, 0x11
        /*0236*/ 	.short	(.L_95 - .L_94)
	.align		4
.L_94:
        /*0238*/ 	.word	index@(copy_n_2817_to_3072__kernel)
        /*023c*/ 	.word	0x00000000


	//----- nvinfo : EIATTR_REGCOUNT
	.align		4
.L_95:
        /*0240*/ 	.byte	0x04, 0x2f
        /*0242*/ 	.short	(.L_97 - .L_96)
	.align		4
.L_96:
        /*0244*/ 	.word	index@(copy_n_3073_to_3328__kernel)
        /*0248*/ 	.word	0x00000024


	//----- nvinfo : EIATTR_MAX_STACK_SIZE
	.align		4
.L_97:
        /*024c*/ 	.byte	0x04, 0x23
        /*024e*/ 	.short	(.L_99 - .L_98)
	.align		4
.L_98:
        /*0250*/ 	.word	index@(copy_n_3073_to_3328__kernel)
        /*0254*/ 	.word	0x00000000


	//----- nvinfo : EIATTR_MIN_STACK_SIZE
	.align		4
.L_99:
        /*0258*/ 	.byte	0x04, 0x12
        /*025a*/ 	.short	(.L_101 - .L_100)
	.align		4
.L_100:
        /*025c*/ 	.word	index@(copy_n_3073_to_3328__kernel)
        /*0260*/ 	.word	0x00000000


	//----- nvinfo : EIATTR_FRAME_SIZE
	.align		4
.L_101:
        /*0264*/ 	.byte	0x04, 0x11
        /*0266*/ 	.short	(.L_103 - .L_102)
	.align		4
.L_102:
        /*0268*/ 	.word	index@(copy_n_3073_to_3328__kernel)
        /*026c*/ 	.word	0x00000000


	//----- nvinfo : EIATTR_REGCOUNT
	.align		4
.L_103:
        /*0270*/ 	.byte	0x04, 0x2f
        /*0272*/ 	.short	(.L_105 - .L_104)
	.align		4
.L_104:
        /*0274*/ 	.word	index@(copy_n_3329_to_3584__kernel)
        /*0278*/ 	.word	0x00000024


	//----- nvinfo : EIATTR_MAX_STACK_SIZE
	.align		4
.L_105:
        /*027c*/ 	.byte	0x04, 0x23
        /*027e*/ 	.short	(.L_107 - .L_106)
	.align		4
.L_106:
        /*0280*/ 	.word	index@(copy_n_3329_to_3584__kernel)
        /*0284*/ 	.word	0x00000000


	//----- nvinfo : EIATTR_MIN_STACK_SIZE
	.align		4
.L_107:
        /*0288*/ 	.byte	0x04, 0x12
        /*028a*/ 	.short	(.L_109 - .L_108)
	.align		4
.L_108:
        /*028c*/ 	.word	index@(copy_n_3329_to_3584__kernel)
        /*0290*/ 	.word	0x00000000


	//----- nvinfo : EIATTR_FRAME_SIZE
	.align		4
.L_109:
        /*0294*/ 	.byte	0x04, 0x11
        /*0296*/ 	.short	(.L_111 - .L_110)
	.align		4
.L_110:
        /*0298*/ 	.word	index@(copy_n_3329_to_3584__kernel)
        /*029c*/ 	.word	0x00000000


	//----- nvinfo : EIATTR_REGCOUNT
	.align		4
.L_111:
        /*02a0*/ 	.byte	0x04, 0x2f
        /*02a2*/ 	.short	(.L_113 - .L_112)
	.align		4
.L_112:
        /*02a4*/ 	.word	index@(copy_n_3585_to_3840__kernel)
        /*02a8*/ 	.word	0x00000024


	//----- nvinfo : EIATTR_MAX_STACK_SIZE
	.align		4
.L_113:
        /*02ac*/ 	.byte	0x04, 0x23
        /*02ae*/ 	.short	(.L_115 - .L_114)
	.align		4
.L_114:
        /*02b0*/ 	.word	index@(copy_n_3585_to_3840__kernel)
        /*02b4*/ 	.word	0x00000000


	//----- nvinfo : EIATTR_MIN_STACK_SIZE
	.align		4
.L_115:
        /*02b8*/ 	.byte	0x04, 0x12
        /*02ba*/ 	.short	(.L_117 - .L_116)
	.align		4
.L_116:
        /*02bc*/ 	.word	index@(copy_n_3585_to_3840__kernel)
        /*02c0*/ 	.word	0x00000000


	//----- nvinfo : EIATTR_FRAME_SIZE
	.align		4
.L_117:
        /*02c4*/ 	.byte	0x04, 0x11
        /*02c6*/ 	.short	(.L_119 - .L_118)
	.align		4
.L_118:
        /*02c8*/ 	.word	index@(copy_n_3585_to_3840__kernel)
        /*02cc*/ 	.word	0x00000000


	//----- nvinfo : EIATTR_REGCOUNT
	.align		4
.L_119:
        /*02d0*/ 	.byte	0x04, 0x2f
        /*02d2*/ 	.short	(.L_121 - .L_120)
	.align		4
.L_120:
        /*02d4*/ 	.word	index@(copy_n_3841_to_4096__kernel)
        /*02d8*/ 	.word	0x00000023


	//----- nvinfo : EIATTR_MAX_STACK_SIZE
	.align		4
.L_121:
        /*02dc*/ 	.byte	0x04, 0x23
        /*02de*/ 	.short	(.L_123 - .L_122)
	.align		4
.L_122:
        /*02e0*/ 	.word	index@(copy_n_3841_to_4096__kernel)
        /*02e4*/ 	.word	0x00000000


	//----- nvinfo : EIATTR_MIN_STACK_SIZE
	.align		4
.L_123:
        /*02e8*/ 	.byte	0x04, 0x12
        /*02ea*/ 	.short	(.L_125 - .L_124)
	.align		4
.L_124:
        /*02ec*/ 	.word	index@(copy_n_3841_to_4096__kernel)
        /*02f0*/ 	.word	0x00000000


	//----- nvinfo : EIATTR_FRAME_SIZE
	.align		4
.L_125:
        /*02f4*/ 	.byte	0x04, 0x11
        /*02f6*/ 	.short	(.L_127 - .L_126)
	.align		4
.L_126:
        /*02f8*/ 	.word	index@(copy_n_3841_to_4096__kernel)
        /*02fc*/ 	.word	0x00000000
.L_127:


//--------------------- .nv.info.copy_n_3841_to_4096__kernel --------------------------
	.section	.nv.info.copy_n_3841_to_4096__kernel,"",@"SHT_CUDA_INFO"
	.align	4


	//----- nvinfo : EIATTR_CUDA_API_VERSION
	.align		4
        /*0000*/ 	.byte	0x04, 0x37
        /*0002*/ 	.short	(.L_129 - .L_128)
.L_128:
        /*0004*/ 	.word	0x00000076


	//----- nvinfo : EIATTR_SW2861232_WAR
	.align		4
.L_129:
        /*0008*/ 	.byte	0x01, 0x35
	.zero		2


	//----- nvinfo : EIATTR_PARAM_CBANK
	.align		4
        /*000c*/ 	.byte	0x04, 0x0a
        /*000e*/ 	.short	(.L_131 - .L_130)
	.align		4
.L_130:
        /*0010*/ 	.word	index@(.nv.constant0.copy_n_3841_to_4096__kernel)
        /*0014*/ 	.short	0x0160
        /*0016*/ 	.short	0x0018


	//----- nvinfo : EIATTR_CBANK_PARAM_SIZE
	.align		4
.L_131:
        /*0018*/ 	.byte	0x03, 0x19
        /*001a*/ 	.short	0x0018


	//----- nvinfo : EIATTR_KPARAM_INFO
	.align		4
        /*001c*/ 	.byte	0x04, 0x17
        /*001e*/ 	.short	(.L_133 - .L_132)
.L_132:
        /*0020*/ 	.word	0x00000000
        /*0024*/ 	.short	0x0002
        /*0026*/ 	.short	0x0010
        /*0028*/ 	.byte	0x00, 0xf0, 0x21, 0x00


	//----- nvinfo : EIATTR_KPARAM_INFO
	.align		4
.L_133:
        /*002c*/ 	.byte	0x04, 0x17
        /*002e*/ 	.short	(.L_135 - .L_134)
.L_134:
        /*0030*/ 	.word	0x00000000
        /*0034*/ 	.short	0x0001
        /*0036*/ 	.short	0x0008
        /*0038*/ 	.byte	0x00, 0xf0, 0x21, 0x00


	//----- nvinfo : EIATTR_KPARAM_INFO
	.align		4
.L_135:
        /*003c*/ 	.byte	0x04, 0x17
        /*003e*/ 	.short	(.L_137 - .L_136)
.L_136:
        /*0040*/ 	.word	0x00000000
        /*0044*/ 	.short	0x0000
        /*0046*/ 	.short	0x0000
        /*0048*/ 	.byte	0x00, 0xf0, 0x21, 0x00


	//----- nvinfo : EIATTR_MAXREG_COUNT
	.align		4
.L_137:
        /*004c*/ 	.byte	0x03, 0x1b
        /*004e*/ 	.short	0x00ff


	//----- nvinfo : EIATTR_EXIT_INSTR_OFFSETS
	.align		4
        /*0050*/ 	.byte	0x04, 0x1c
        /*0052*/ 	.short	(.L_139 - .L_138)


	//   ....[0]....
.L_138:
        /*0054*/ 	.word	0x00000070


	//   ....[1]....
        /*0058*/ 	.word	0x00000560


	//   ....[2]....
        /*005c*/ 	.word	0x00000860


	//----- nvinfo : EIATTR_MAX_THREADS
	.align		4
.L_139:
        /*0060*/ 	.byte	0x04, 0x05
        /*0062*/ 	.short	(.L_141 - .L_140)
.L_140:
        /*0064*/ 	.word	0x00000100
        /*0068*/ 	.word	0x00000001
        /*006c*/ 	.word	0x00000001
.L_141:


//--------------------- .nv.info.copy_n_3585_to_3840__kernel --------------------------
	.section	.nv.info.copy_n_3585_to_3840__kernel,"",@"SHT_CUDA_INFO"
	.align	4


	//----- nvinfo : EIATTR_CUDA_API_VERSION
	.align		4
        /*0000*/ 	.byte	0x04, 0x37
        /*0002*/ 	.short	(.L_143 - .L_142)
.L_142:
        /*0004*/ 	.word	0x00000076


	//----- nvinfo : EIATTR_SW2861232_WAR
	.align		4
.L_143:
        /*0008*/ 	.byte	0x01, 0x35
	.zero		2


	//----- nvinfo : EIATTR_PARAM_CBANK
	.align		4
        /*000c*/ 	.byte	0x04, 0x0a
        /*000e*/ 	.short	(.L_145 - .L_144)
	.align		4
.L_144:
        /*0010*/ 	.word	index@(.nv.constant0.copy_n_3585_to_3840__kernel)
        /*0014*/ 	.short	0x0160
        /*0016*/ 	.short	0x0018


	//----- nvinfo : EIATTR_CBANK_PARAM_SIZE
	.align		4
.L_145:
        /*0018*/ 	.byte	0x03, 0x19
        /*001a*/ 	.short	0x0018


	//----- nvinfo : EIATTR_KPARAM_INFO
	.align		4
        /*001c*/ 	.byte	0x04, 0x17
        /*001e*/ 	.short	(.L_147 - .L_146)
.L_146:
        /*0020*/ 	.word	0x00000000
        /*0024*/ 	.short	0x0002
        /*0026*/ 	.short	0x0010
        /*0028*/ 	.byte	0x00, 0xf0, 0x21, 0x00


	//----- nvinfo : EIATTR_KPARAM_INFO
	.align		4
.L_147:
        /*002c*/ 	.byte	0x04, 0x17
        /*002e*/ 	.short	(.L_149 - .L_148)
.L_148:
        /*0030*/ 	.word	0x00000000
        /*0034*/ 	.short	0x0001
        /*0036*/ 	.short	0x0008
        /*0038*/ 	.byte	0x00, 0xf0, 0x21, 0x00


	//----- nvinfo : EIATTR_KPARAM_INFO
	.align		4
.L_149:
        /*003c*/ 	.byte	0x04, 0x17
        /*003e*/ 	.short	(.L_151 - .L_150)
.L_150:
        /*0040*/ 	.word	0x00000000
        /*0044*/ 	.short	0x0000
        /*0046*/ 	.short	0x0000
        /*0048*/ 	.byte	0x00, 0xf0, 0x21, 0x00


	//----- nvinfo : EIATTR_MAXREG_COUNT
	.align		4
.L_151:
        /*004c*/ 	.byte	0x03, 0x1b
        /*004e*/ 	.short	0x00ff


	//----- nvinfo : EIATTR_EXIT_INSTR_OFFSETS
	.align		4
        /*0050*/ 	.byte	0x04, 0x1c
        /*0052*/ 	.short	(.L_153 - .L_152)


	//   ....[0]....
.L_152:
        /*0054*/ 	.word	0x000001e0


	//   ....[1]....
        /*0058*/ 	.word	0x00000670


	//   ....[2]....
        /*005c*/ 	.word	0x00000970


	//----- nvinfo : EIATTR_MAX_THREADS
	.align		4
.L_153:
        /*0060*/ 	.byte	0x04, 0x05
        /*0062*/ 	.short	(.L_155 - .L_154)
.L_154:
        /*0064*/ 	.word	0x00000100
        /*0068*/ 	.word	0x00000001
        /*006c*/ 	.word	0x00000001
.L_155:


//--------------------- .nv.info.copy_n_3329_to_3584__kernel --------------------------
	.section	.nv.info.copy_n_3329_to_3584__kernel,"",@"SHT_CUDA_INFO"
	.align	4


	//----- nvinfo : EIATTR_CUDA_API_VERSION
	.align		4
        /*0000*/ 	.byte	0x04, 0x37
        /*0002*/ 	.short	(.L_157 - .L_156)
.L_156:
        /*0004*/ 	.word	0x00000076


	//----- nvinfo : EIATTR_SW2861232_WAR
	.align		4
.L_157:
        /*0008*/ 	.byte	0x01, 0x35
	.zero		2


	//----- nvinfo : EIATTR_PARAM_CBANK
	.align		4
        /*000c*/ 	.byte	0x04, 0x0a
        /*000e*/ 	.short	(.L_159 - .L_158)
	.align		4
.L_158:
        /*0010*/ 	.word	index@(.nv.constant0.copy_n_3329_to_3584__kernel)
        /*0014*/ 	.short	0x0160
        /*0016*/ 	.short	0x0018


	//----- nvinfo : EIATTR_CBANK_PARAM_SIZE
	.align		4
.L_159:
        /*0018*/ 	.byte	0x03, 0x19
        /*001a*/ 	.short	0x0018


	//----- nvinfo : EIATTR_KPARAM_INFO
	.align		4
        /*001c*/ 	.byte	0x04, 0x17
        /*001e*/ 	.short	(.L_161 - .L_160)
.L_160:
        /*0020*/ 	.word	0x00000000
        /*0024*/ 	.short	0x0002
        /*0026*/ 	.short	0x0010
        /*0028*/ 	.byte	0x00, 0xf0, 0x21, 0x00


	//----- nvinfo : EIATTR_KPARAM_INFO
	.align		4
.L_161:
        /*002c*/ 	.byte	0x04, 0x17
        /*002e*/ 	.short	(.L_163 - .L_162)
.L_162:
        /*0030*/ 	.word	0x00000000
        /*0034*/ 	.short	0x0001
        /*0036*/ 	.short	0x0008
        /*0038*/ 	.byte	0x00, 0xf0, 0x21, 0x00


	//----- nvinfo : EIATTR_KPARAM_INFO
	.align		4
.L_163:
        /*003c*/ 	.byte	0x04, 0x17
        /*003e*/ 	.short	(.L_165 - .L_164)
.L_164:
        /*0040*/ 	.word	0x00000000
        /*0044*/ 	.short	0x0000
        /*0046*/ 	.short	0x0000
        /*0048*/ 	.byte	0x00, 0xf0, 0x21, 0x00


	//----- nvinfo : EIATTR_MAXREG_COUNT
	.align		4
.L_165:
        /*004c*/ 	.byte	0x03, 0x1b
        /*004e*/ 	.short	0x00ff


	//----- nvinfo : EIATTR_EXIT_INSTR_OFFSETS
	.align		4
        /*0050*/ 	.byte	0x04, 0x1c
        /*0052*/ 	.short	(.L_167 - .L_166)


	//   ....[0]....
.L_166:
        /*0054*/ 	.word	0x000001c0


	//   ....[1]....
        /*0058*/ 	.word	0x00000650


	//   ....[2]....
        /*005c*/ 	.word	0x00000950


	//----- nvinfo : EIATTR_MAX_THREADS
	.align		4
.L_167:
        /*0060*/ 	.byte	0x04, 0x05
        /*0062*/ 	.short	(.L_169 - .L_168)
.L_168:
        /*0064*/ 	.word	0x00000100
        /*0068*/ 	.word	0x00000001
        /*006c*/ 	.word	0x00000001
.L_169:


//--------------------- .nv.info.copy_n_3073_to_3328__kernel --------------------------
	.section	.nv.info.copy_n_3073_to_3328__kernel,"",@"SHT_CUDA_INFO"
	.align	4


	//----- nvinfo : EIATTR_CUDA_API_VERSION
	.align		4
        /*0000*/ 	.byte	0x04, 0x37
        /*0002*/ 	.short	(.L_171 - .L_170)
.L_170:
        /*0004*/ 	.word	0x00000076


	//----- nvinfo : EIATTR_SW2861232_WAR
	.align		4
.L_171:
        /*0008*/ 	.byte	0x01, 0x35
	.zero		2


	//----- nvinfo : EIATTR_PARAM_CBANK
	.align		4
        /*000c*/ 	.byte	0x04, 0x0a
        /*000e*/ 	.short	(.L_173 - .L_172)
	.align		4
.L_172:
        /*0010*/ 	.word	index@(.nv.constant0.copy_n_3073_to_3328__kernel)
        /*0014*/ 	.short	0x0160
        /*0016*/ 	.short	0x0018


	//----- nvinfo : EIATTR_CBANK_PARAM_SIZE
	.align		4
.L_173:
        /*0018*/ 	.byte	0x03, 0x19
        /*001a*/ 	.short	0x0018


	//----- nvinfo : EIATTR_KPARAM_INFO
	.align		4
        /*001c*/ 	.byte	0x04, 0x17
        /*001e*/ 	.short	(.L_175 - .L_174)
.L_174:
        /*0020*/ 	.word	0x00000000
        /*0024*/ 	.short	0x0002
        /*0026*/ 	.short	0x0010
        /*0028*/ 	.byte	0x00, 0xf0, 0x21, 0x00


	//----- nvinfo : EIATTR_KPARAM_INFO
	.align		4
.L_175:
        /*002c*/ 	.byte	0x04, 0x17
        /*002e*/ 	.short	(.L_177 - .L_176)
.L_176:
        /*0030*/ 	.word	0x00000000
        /*0034*/ 	.short	0x0001
        /*0036*/ 	.short	0x0008
        /*0038*/ 	.byte	0x00, 0xf0, 0x21, 0x00


	//----- nvinfo : EIATTR_KPARAM_INFO
	.align		4
.L_177:
        /*003c*/ 	.byte	0x04, 0x17
        /*003e*/ 	.short	(.L_179 - .L_178)
.L_178:
        /*0040*/ 	.word	0x00000000
        /*0044*/ 	.short	0x0000
        /*0046*/ 	.short	0x0000
        /*0048*/ 	.byte	0x00, 0xf0, 0x21, 0x00


	//----- nvinfo : EIATTR_MAXREG_COUNT
	.align		4
.L_179:
        /*004c*/ 	.byte	0x03, 0x1b
        /*004e*/ 	.short	0x00ff


	//----- nvinfo : EIATTR_EXIT_INSTR_OFFSETS
	.align		4
        /*0050*/ 	.byte	0x04, 0x1c
        /*0052*/ 	.short	(.L_181 - .L_180)


	//   ....[0]....
.L_180:
        /*0054*/ 	.word	0x000001e0


	//   ....[1]....
        /*0058*/ 	.word	0x00000950


	//   ....[2]....
        /*005c*/ 	.word	0x00000d10


	//----- nvinfo : EIATTR_MAX_THREADS
	.align		4
.L_181:
        /*0060*/ 	.byte	0x04, 0x05
        /*0062*/ 	.short	(.L_183 - .L_182)
.L_182:
        /*0064*/ 	.word	0x00000100
        /*0068*/ 	.word	0x00000001
        /*006c*/ 	.word	0x00000001
.L_183:


//--------------------- .nv.info.copy_n_2817_to_3072__kernel --------------------------
	.section	.nv.info.copy_n_2817_to_3072__kernel,"",@"SHT_CUDA_INFO"
	.align	4


	//----- nvinfo : EIATTR_CUDA_API_VERSION
	.align		4
        /*0000*/ 	.byte	0x04, 0x37
        /*0002*/ 	.short	(.L_185 - .L_184)
.L_184:
        /*0004*/ 	.word	0x00000076


	//----- nvinfo : EIATTR_SW2861232_WAR
	.align		4
.L_185:
        /*0008*/ 	.byte	0x01, 0x35
	.zero		2


	//----- nvinfo : EIATTR_PARAM_CBANK
	.align		4
        /*000c*/ 	.byte	0x04, 0x0a
        /*000e*/ 	.short	(.L_187 - .L_186)
	.align		4
.L_186:
        /*0010*/ 	.word	index@(.nv.constant0.copy_n_2817_to_3072__kernel)
        /*0014*/ 	.short	0x0160
        /*0016*/ 	.short	0x0018


	//----- nvinfo : EIATTR_CBANK_PARAM_SIZE
	.align		4
.L_187:
        /*0018*/ 	.byte	0x03, 0x19
        /*001a*/ 	.short	0x0018


	//----- nvinfo : EIATTR_KPARAM_INFO
	.align		4
        /*001c*/ 	.byte	0x04, 0x17
        /*001e*/ 	.short	(.L_189 - .L_188)
.L_188:
        /*0020*/ 	.word	0x00000000
        /*0024*/ 	.short	0x0002
        /*0026*/ 	.short	0x0010
        /*0028*/ 	.byte	0x00, 0xf0, 0x21, 0x00


	//----- nvinfo : EIATTR_KPARAM_INFO
	.align		4
.L_189:
        /*002c*/ 	.byte	0x04, 0x17
        /*002e*/ 	.short	(.L_191 - .L_190)
.L_190:
        /*0030*/ 	.word	0x00000000
        /*0034*/ 	.short	0x0001
        /*0036*/ 	.short	0x0008
        /*0038*/ 	.byte	0x00, 0xf0, 0x21, 0x00


	//----- nvinfo : EIATTR_KPARAM_INFO
	.align		4
.L_191:
        /*003c*/ 	.byte	0x04, 0x17
        /*003e*/ 	.short	(.L_193 - .L_192)
.L_192:
        /*0040*/ 	.word	0x00000000
        /*0044*/ 	.short	0x0000
        /*0046*/ 	.short	0x0000
        /*0048*/ 	.byte	0x00, 0xf0, 0x21, 0x00


	//----- nvinfo : EIATTR_MAXREG_COUNT
	.align		4
.L_193:
        /*004c*/ 	.byte	0x03, 0x1b
        /*004e*/ 	.short	0x00ff


	//----- nvinfo : EIATTR_EXIT_INSTR_OFFSETS
	.align		4
        /*0050*/ 	.byte	0x04, 0x1c
        /*0052*/ 	.short	(.L_195 - .L_194)


	//   ....[0]....
.L_194:
        /*0054*/ 	.word	0x000001c0


	//   ....[1]....
        /*0058*/ 	.word	0x00000930


	//   ....[2]....
        /*005c*/ 	.word	0x00000cf0


	//----- nvinfo : EIATTR_MAX_THREADS
	.align		4
.L_195:
        /*0060*/ 	.byte	0x04, 0x05
        /*0062*/ 	.short	(.L_197 - .L_196)
.L_196:
        /*0064*/ 	.word	0x00000100
        /*0068*/ 	.word	0x00000001
        /*006c*/ 	.word	0x00000001
.L_197:


//--------------------- .nv.info.copy_n_2561_to_2816__kernel --------------------------
	.section	.nv.info.copy_n_2561_to_2816__kernel,"",@"SHT_CUDA_INFO"
	.align	4


	//----- nvinfo : EIATTR_CUDA_API_VERSION
	.align		4
        /*0000*/ 	.byte	0x04, 0x37
        /*0002*/ 	.short	(.L_199 - .L_198)
.L_198:
        /*0004*/ 	.word	0x00000076


	//----- nvinfo : EIATTR_SW2861232_WAR
	.align		4
.L_199:
        /*0008*/ 	.byte	0x01, 0x35
	.zero		2


	//----- nvinfo : EIATTR_PARAM_CBANK
	.align		4
        /*000c*/ 	.byte	0x04, 0x0a
        /*000e*/ 	.short	(.L_201 - .L_200)
	.align		4
.L_200:
        /*0010*/ 	.word	index@(.nv.constant0.copy_n_2561_to_2816__kernel)
        /*0014*/ 	.short	0x0160
        /*0016*/ 	.short	0x0018


	//----- nvinfo : EIATTR_CBANK_PARAM_SIZE
	.align		4
.L_201:
        /*0018*/ 	.byte	0x03, 0x19
        /*001a*/ 	.short	0x0018


	//----- nvinfo : EIATTR_KPARAM_INFO
	.align		4
        /*001c*/ 	.byte	0x04, 0x17
        /*001e*/ 	.short	(.L_203 - .L_202)
.L_202:
        /*0020*/ 	.word	0x00000000
        /*0024*/ 	.short	0x0002
        /*0026*/ 	.short	0x0010
        /*0028*/ 	.byte	0x00, 0xf0, 0x21, 0x00


	//----- nvinfo : EIATTR_KPARAM_INFO
	.align		4
.L_203:
        /*002c*/ 	.byte	0x04, 0x17
        /*002e*/ 	.short	(.L_205 - .L_204)
.L_204:
        /*0030*/ 	.word	0x00000000
        /*0034*/ 	.short	0x0001
        /*0036*/ 	.short	0x0008
        /*0038*/ 	.byte	0x00, 0xf0, 0x21, 0x00


	//----- nvinfo : EIATTR_KPARAM_INFO
	.align		4
.L_205:
        /*003c*/ 	.byte	0x04, 0x17
        /*003e*/ 	.short	(.L_207 - .L_206)
.L_206:
        /*0040*/ 	.word	0x00000000
        /*0044*/ 	.short	0x0000
        /*0046*/ 	.short	0x0000
        /*0048*/ 	.byte	0x00, 0xf0, 0x21, 0x00


	//----- nvinfo : EIATTR_MAXREG_COUNT
	.align		4
.L_207:
        /*004c*/ 	.byte	0x03, 0x1b
        /*004e*/ 	.short	0x00ff


	//----- nvinfo : EIATTR_EXIT_INSTR_OFFSETS
	.align		4
        /*0050*/ 	.byte	0x04, 0x1c
        /*0052*/ 	.short	(.L_209 - .L_208)


	//   ....[0]....
.L_208:
        /*0054*/ 	.word	0x000001c0


	//   ....[1]....
        /*0058*/ 	.word	0x00000650


	//   ....[2]....
        /*005c*/ 	.word	0x00000950


	//----- nvinfo : EIATTR_MAX_THREADS
	.align		4
.L_209:
        /*0060*/ 	.byte	0x04, 0x05
        /*0062*/ 	.short	(.L_211 - .L_210)
.L_210:
        /*0064*/ 	.word	0x00000100
        /*0068*/ 	.word	0x00000001
        /*006c*/ 	.word	0x00000001
.L_211:


//--------------------- .nv.info.copy_n_2305_to_2560__kernel --------------------------
	.section	.nv.info.copy_n_2305_to_2560__kernel,"",@"SHT_CUDA_INFO"
	.align	4


	//----- nvinfo : EIATTR_CUDA_API_VERSION
	.align		4
        /*0000*/ 	.byte	0x04, 0x37
        /*0002*/ 	.short	(.L_213 - .L_212)
.L_212:
        /*0004*/ 	.word	0x00000076


	//----- nvinfo : EIATTR_SW2861232_WAR
	.align		4
.L_213:
        /*0008*/ 	.byte	0x01, 0x35
	.zero		2


	//----- nvinfo : EIATTR_PARAM_CBANK
	.align		4
        /*000c*/ 	.byte	0x04, 0x0a
        /*000e*/ 	.short	(.L_215 - .L_214)
	.align		4
.L_214:
        /*0010*/ 	.word	index@(.nv.constant0.copy_n_2305_to_2560__kernel)
        /*0014*/ 	.short	0x0160
        /*0016*/ 	.short	0x0018


	//----- nvinfo : EIATTR_CBANK_PARAM_SIZE
	.align		4
.L_215:
        /*0018*/ 	.byte	0x03, 0x19
        /*001a*/ 	.short	0x0018


	//----- nvinfo : EIATTR_KPARAM_INFO
	.align		4
        /*001c*/ 	.byte	0x04, 0x17
        /*001e*/ 	.short	(.L_217 - .L_216)
.L_216:
        /*0020*/ 	.word	0x00000000
        /*0024*/ 	.short	0x0002
        /*0026*/ 	.short	0x0010
        /*0028*/ 	.byte	0x00, 0xf0, 0x21, 0x00


	//----- nvinfo : EIATTR_KPARAM_INFO
	.align		4
.L_217:
        /*002c*/ 	.byte	0x04, 0x17
        /*002e*/ 	.short	(.L_219 - .L_218)
.L_218:
        /*0030*/ 	.word	0x00000000
        /*0034*/ 	.short	0x0001
        /*0036*/ 	.short	0x0008
        /*0038*/ 	.byte	0x00, 0xf0, 0x21, 0x00


	//----- nvinfo : EIATTR_KPARAM_INFO
	.align		4
.L_219:
        /*003c*/ 	.byte	0x04, 0x17
        /*003e*/ 	.short	(.L_221 - .L_220)
.L_220:
        /*0040*/ 	.word	0x00000000
        /*0044*/ 	.short	0x0000
        /*0046*/ 	.short	0x0000
        /*0048*/ 	.byte	0x00, 0xf0, 0x21, 0x00


	//----- nvinfo : EIATTR_MAXREG_COUNT
	.align		4
.L_221:
        /*004c*/ 	.byte	0x03, 0x1b
        /*004e*/ 	.short	0x00ff


	//----- nvinfo : EIATTR_EXIT_INSTR_OFFSETS
	.align		4
        /*0050*/ 	.byte	0x04, 0x1c
        /*0052*/ 	.short	(.L_223 - .L_222)


	//   ....[0]....
.L_222:
        /*0054*/ 	.word	0x000001c0


	//   ....[1]....
        /*0058*/ 	.word	0x00000650


	//   ....[2]....
        /*005c*/ 	.word	0x00000950


	//----- nvinfo : EIATTR_MAX_THREADS
	.align		4
.L_223:
        /*0060*/ 	.byte	0x04, 0x05
        /*0062*/ 	.short	(.L_225 - .L_224)
.L_224:
        /*0064*/ 	.word	0x00000100
        /*0068*/ 	.word	0x00000001
        /*006c*/ 	.word	0x00000001
.L_225:


//--------------------- .nv.info.copy_n_2049_to_2304__kernel --------------------------
	.section	.nv.info.copy_n_2049_to_2304__kernel,"",@"SHT_CUDA_INFO"
	.align	4


	//----- nvinfo : EIATTR_CUDA_API_VERSION
	.align		4
        /*0000*/ 	.byte	0x04, 0x37
        /*0002*/ 	.short	(.L_227 - .L_226)
.L_226:
        /*0004*/ 	.word	0x00000076


	//----- nvinfo : EIATTR_SW2861232_WAR
	.align		4
.L_227:
        /*0008*/ 	.byte	0x01, 0x35
	.zero		2


	//----- nvinfo : EIATTR_PARAM_CBANK
	.align		4
        /*000c*/ 	.byte	0x04, 0x0a
        /*000e*/ 	.short	(.L_229 - .L_228)
	.align		4
.L_228:
        /*0010*/ 	.word	index@(.nv.constant0.copy_n_2049_to_2304__kernel)
        /*0014*/ 	.short	0x0160
        /*0016*/ 	.short	0x0018


	//----- nvinfo : EIATTR_CBANK_PARAM_SIZE
	.align		4
.L_229:
        /*0018*/ 	.byte	0x03, 0x19
        /*001a*/ 	.short	0x0018


	//----- nvinfo : EIATTR_KPARAM_INFO
	.align		4
        /*001c*/ 	.byte	0x04, 0x17
        /*001e*/ 	.short	(.L_231 - .L_230)
.L_230:
        /*0020*/ 	.word	0x00000000
        /*0024*/ 	.short	0x0002
        /*0026*/ 	.short	0x0010
        /*0028*/ 	.byte	0x00, 0xf0, 0x21, 0x00


	//----- nvinfo : EIATTR_KPARAM_INFO
	.align		4
.L_231:
        /*002c*/ 	.byte	0x04, 0x17
        /*002e*/ 	.short	(.L_233 - .L_232)
.L_232:
        /*0030*/ 	.word	0x00000000
        /*0034*/ 	.short	0x0001
        /*0036*/ 	.short	0x0008
        /*0038*/ 	.byte	0x00, 0xf0, 0x21, 0x00


	//----- nvinfo : EIATTR_KPARAM_INFO
	.align		4
.L_233:
        /*003c*/ 	.byte	0x04, 0x17
        /*003e*/ 	.short	(.L_235 - .L_234)
.L_234:
        /*0040*/ 	.word	0x00000000
        /*0044*/ 	.short	0x0000
        /*0046*/ 	.short	0x0000
        /*0048*/ 	.byte	0x00, 0xf0, 0x21, 0x00


	//----- nvinfo : EIATTR_MAXREG_COUNT
	.align		4
.L_235:
        /*004c*/ 	.byte	0x03, 0x1b
        /*004e*/ 	.short	0x00ff


	//----- nvinfo : EIATTR_EXIT_INSTR_OFFSETS
	.align		4
        /*0050*/ 	.byte	0x04, 0x1c
        /*0052*/ 	.short	(.L_237 - .L_236)


	//   ....[0]....
.L_236:
        /*0054*/ 	.word	0x000001c0


	//   ....[1]....
        /*0058*/ 	.word	0x00000650


	//   ....[2]....
        /*005c*/ 	.word	0x00000950


	//----- nvinfo : EIATTR_MAX_THREADS
	.align		4
.L_237:
        /*0060*/ 	.byte	0x04, 0x05
        /*0062*/ 	.short	(.L_239 - .L_238)
.L_238:
        /*0064*/ 	.word	0x00000100
        /*0068*/ 	.word	0x00000001
        /*006c*/ 	.word	0x00000001
.L_239:


//--------------------- .nv.info.copy_n_1793_to_2048__kernel --------------------------
	.section	.nv.info.copy_n_1793_to_2048__kernel,"",@"SHT_CUDA_INFO"
	.align	4


	//----- nvinfo : EIATTR_CUDA_API_VERSION
	.align		4
        /*0000*/ 	.byte	0x04, 0x37
        /*0002*/ 	.short	(.L_241 - .L_240)
.L_240:
        /*0004*/ 	.word	0x00000076


	//----- nvinfo : EIATTR_SW2861232_WAR
	.align		4
.L_241:
        /*0008*/ 	.byte	0x01, 0x35
	.zero		2


	//----- nvinfo : EIATTR_PARAM_CBANK
	.align		4
        /*000c*/ 	.byte	0x04, 0x0a
        /*000e*/ 	.short	(.L_243 - .L_242)
	.align		4
.L_242:
        /*0010*/ 	.word	index@(.nv.constant0.copy_n_1793_to_2048__kernel)
        /*0014*/ 	.short	0x0160
        /*0016*/ 	.short	0x0018


	//----- nvinfo : EIATTR_CBANK_PARAM_SIZE
	.align		4
.L_243:
        /*0018*/ 	.byte	0x03, 0x19
        /*001a*/ 	.short	0x0018


	//----- nvinfo : EIATTR_KPARAM_INFO
	.align		4
        /*001c*/ 	.byte	0x04, 0x17
        /*001e*/ 	.short	(.L_245 - .L_244)
.L_244:
        /*0020*/ 	.word	0x00000000
        /*0024*/ 	.short	0x0002
        /*0026*/ 	.short	0x0010
        /*0028*/ 	.byte	0x00, 0xf0, 0x21, 0x00


	//----- nvinfo : EIATTR_KPARAM_INFO
	.align		4
.L_245:
        /*002c*/ 	.byte	0x04, 0x17
        /*002e*/ 	.short	(.L_247 - .L_246)
.L_246:
        /*0030*/ 	.word	0x00000000
        /*0034*/ 	.short	0x0001
        /*0036*/ 	.short	0x0008
        /*0038*/ 	.byte	0x00, 0xf0, 0x21, 0x00


	//----- nvinfo : EIATTR_KPARAM_INFO
	.align		4
.L_247:
        /*003c*/ 	.byte	0x04, 0x17
        /*003e*/ 	.short	(.L_249 - .L_248)
.L_248:
        /*0040*/ 	.word	0x00000000
        /*0044*/ 	.short	0x0000
        /*0046*/ 	.short	0x0000
        /*0048*/ 	.byte	0x00, 0xf0, 0x21, 0x00


	//----- nvinfo : EIATTR_MAXREG_COUNT
	.align		4
.L_249:
        /*004c*/ 	.byte	0x03, 0x1b
        /*004e*/ 	.short	0x00ff


	//----- nvinfo : EIATTR_EXIT_INSTR_OFFSETS
	.align		4
        /*0050*/ 	.byte	0x04, 0x1c
        /*0052*/ 	.short	(.L_251 - .L_250)


	//   ....[0]....
.L_250:
        /*0054*/ 	.word	0x00000070


	//   ....[1]....
        /*0058*/ 	.word	0x00000560


	//   ....[2]....
        /*005c*/ 	.word	0x00000860


	//----- nvinfo : EIATTR_MAX_THREADS
	.align		4
.L_251:
        /*0060*/ 	.byte	0x04, 0x05
        /*0062*/ 	.short	(.L_253 - .L_252)
.L_252:
        /*0064*/ 	.word	0x00000100
        /*0068*/ 	.word	0x00000001
        /*006c*/ 	.word	0x00000001
.L_253:


//--------------------- .nv.info.copy_n_1537_to_1792__kernel --------------------------
	.section	.nv.info.copy_n_1537_to_1792__kernel,"",@"SHT_CUDA_INFO"
	.align	4


	//----- nvinfo : EIATTR_CUDA_API_VERSION
	.align		4
        /*0000*/ 	.byte	0x04, 0x37
        /*0002*/ 	.short	(.L_255 - .L_254)
.L_254:
        /*0004*/ 	.word	0x00000076


	//----- nvinfo : EIATTR_SW2861232_WAR
	.align		4
.L_255:
        /*0008*/ 	.byte	0x01, 0x35
	.zero		2


	//----- nvinfo : EIATTR_PARAM_CBANK
	.align		4
        /*000c*/ 	.byte	0x04, 0x0a
        /*000e*/ 	.short	(.L_257 - .L_256)
	.align		4
.L_256:
        /*0010*/ 	.word	index@(.nv.constant0.copy_n_1537_to_1792__kernel)
        /*0014*/ 	.short	0x0160
        /*0016*/ 	.short	0x0018


	//----- nvinfo : EIATTR_CBANK_PARAM_SIZE
	.align		4
.L_257:
        /*0018*/ 	.byte	0x03, 0x19
        /*001a*/ 	.short	0x0018


	//----- nvinfo : EIATTR_KPARAM_INFO
	.align		4
        /*001c*/ 	.byte	0x04, 0x17
        /*001e*/ 	.short	(.L_259 - .L_258)
.L_258:
        /*0020*/ 	.word	0x00000000
        /*0024*/ 	.short	0x0002
        /*0026*/ 	.short	0x0010
        /*0028*/ 	.byte	0x00, 0xf0, 0x21, 0x00


	//----- nvinfo : EIATTR_KPARAM_INFO
	.align		4
.L_259:
        /*002c*/ 	.byte	0x04, 0x17
        /*002e*/ 	.short	(.L_261 - .L_260)
.L_260:
        /*0030*/ 	.word	0x00000000
        /*0034*/ 	.short	0x0001
        /*0036*/ 	.short	0x0008
        /*0038*/ 	.byte	0x00, 0xf0, 0x21, 0x00


	//----- nvinfo : EIATTR_KPARAM_INFO
	.align		4
.L_261:
        /*003c*/ 	.byte	0x04, 0x17
        /*003e*/ 	.short	(.L_263 - .L_262)
.L_262:
        /*0040*/ 	.word	0x00000000
        /*0044*/ 	.short	0x0000
        /*0046*/ 	.short	0x0000
        /*0048*/ 	.byte	0x00, 0xf0, 0x21, 0x00


	//----- nvinfo : EIATTR_MAXREG_COUNT
	.align		4
.L_263:
        /*004c*/ 	.byte	0x03, 0x1b
        /*004e*/ 	.short	0x00ff


	//----- nvinfo : EIATTR_EXIT_INSTR_OFFSETS
	.align		4
        /*0050*/ 	.byte	0x04, 0x1c
        /*0052*/ 	.short	(.L_265 - .L_264)


	//   ....[0]....
.L_264:
        /*0054*/ 	.word	0x000001c0


	//   ....[1]....
        /*0058*/ 	.word	0x00000650


	//   ....[2]....
        /*005c*/ 	.word	0x00000950


	//----- nvinfo : EIATTR_MAX_THREADS
	.align		4
.L_265:
        /*0060*/ 	.byte	0x04, 0x05
        /*0062*/ 	.short	(.L_267 - .L_266)
.L_266:
        /*0064*/ 	.word	0x00000100
        /*0068*/ 	.word	0x00000001
        /*006c*/ 	.word	0x00000001
.L_267:


//--------------------- .nv.info.copy_n_1281_to_1536__kernel --------------------------
	.section	.nv.info.copy_n_1281_to_1536__kernel,"",@"SHT_CUDA_INFO"
	.align	4


	//----- nvinfo : EIATTR_CUDA_API_VERSION
	.align		4
        /*0000*/ 	.byte	0x04, 0x37
        /*0002*/ 	.short	(.L_269 - .L_268)
.L_268:
        /*0004*/ 	.word	0x00000076


	//----- nvinfo : EIATTR_SW2861232_WAR
	.align		4
.L_269:
        /*0008*/ 	.byte	0x01, 0x35
	.zero		2


	//----- nvinfo : EIATTR_PARAM_CBANK
	.align		4
        /*000c*/ 	.byte	0x04, 0x0a
        /*000e*/ 	.short	(.L_271 - .L_270)
	.align		4
.L_270:
        /*0010*/ 	.word	index@(.nv.constant0.copy_n_1281_to_1536__kernel)
        /*0014*/ 	.short	0x0160
        /*0016*/ 	.short	0x0018


	//----- nvinfo : EIATTR_CBANK_PARAM_SIZE
	.align		4
.L_271:
        /*0018*/ 	.byte	0x03, 0x19
        /*001a*/ 	.short	0x0018


	//----- nvinfo : EIATTR_KPARAM_INFO
	.align		4
        /*001c*/ 	.byte	0x04, 0x17
        /*001e*/ 	.short	(.L_273 - .L_272)
.L_272:
        /*0020*/ 	.word	0x00000000
        /*0024*/ 	.short	0x0002
        /*0026*/ 	.short	0x0010
        /*0028*/ 	.byte	0x00, 0xf0, 0x21, 0x00


	//----- nvinfo : EIATTR_KPARAM_INFO
	.align		4
.L_273:
        /*002c*/ 	.byte	0x04, 0x17
        /*002e*/ 	.short	(.L_275 - .L_274)
.L_274:
        /*0030*/ 	.word	0x00000000
        /*0034*/ 	.short	0x0001
        /*0036*/ 	.short	0x0008
        /*0038*/ 	.byte	0x00, 0xf0, 0x21, 0x00


	//----- nvinfo : EIATTR_KPARAM_INFO
	.align		4
.L_275:
        /*003c*/ 	.byte	0x04, 0x17
        /*003e*/ 	.short	(.L_277 - .L_276)
.L_276:
        /*0040*/ 	.word	0x00000000
        /*0044*/ 	.short	0x0000
        /*0046*/ 	.short	0x0000
        /*0048*/ 	.byte	0x00, 0xf0, 0x21, 0x00


	//----- nvinfo : EIATTR_MAXREG_COUNT
	.align		4
.L_277:
        /*004c*/ 	.byte	0x03, 0x1b
        /*004e*/ 	.short	0x00ff


	//----- nvinfo : EIATTR_EXIT_INSTR_OFFSETS
	.align		4
        /*0050*/ 	.byte	0x04, 0x1c
        /*0052*/ 	.short	(.L_279 - .L_278)


	//   ....[0]....
.L_278:
        /*0054*/ 	.word	0x000001c0


	//   ....[1]....
        /*0058*/ 	.word	0x00000930


	//   ....[2]....
        /*005c*/ 	.word	0x00000cf0


	//----- nvinfo : EIATTR_MAX_THREADS
	.align		4
.L_279:
        /*0060*/ 	.byte	0x04, 0x05
        /*0062*/ 	.short	(.L_281 - .L_280)
.L_280:
        /*0064*/ 	.word	0x00000100
        /*0068*/ 	.word	0x00000001
        /*006c*/ 	.word	0x00000001
.L_281:


//--------------------- .nv.info.copy_n_1025_to_1280__kernel --------------------------
	.section	.nv.info.copy_n_1025_to_1280__kernel,"",@"SHT_CUDA_INFO"
	.align	4


	//----- nvinfo : EIATTR_CUDA_API_VERSION
	.align		4
        /*0000*/ 	.byte	0x04, 0x37
        /*0002*/ 	.short	(.L_283 - .L_282)
.L_282:
        /*0004*/ 	.word	0x00000076


	//----- nvinfo : EIATTR_SW2861232_WAR
	.align		4
.L_283:
        /*0008*/ 	.byte	0x01, 0x35
	.zero		2


	//----- nvinfo : EIATTR_PARAM_CBANK
	.align		4
        /*000c*/ 	.byte	0x04, 0x0a
        /*000e*/ 	.short	(.L_285 - .L_284)
	.align		4
.L_284:
        /*0010*/ 	.word	index@(.nv.constant0.copy_n_1025_to_1280__kernel)
        /*0014*/ 	.short	0x0160
        /*0016*/ 	.short	0x0018


	//----- nvinfo : EIATTR_CBANK_PARAM_SIZE
	.align		4
.L_285:
        /*0018*/ 	.byte	0x03, 0x19
        /*001a*/ 	.short	0x0018


	//----- nvinfo : EIATTR_KPARAM_INFO
	.align		4
        /*001c*/ 	.byte	0x04, 0x17
        /*001e*/ 	.short	(.L_287 - .L_286)
.L_286:
        /*0020*/ 	.word	0x00000000
        /*0024*/ 	.short	0x0002
        /*0026*/ 	.short	0x0010
        /*0028*/ 	.byte	0x00, 0xf0, 0x21, 0x00


	//----- nvinfo : EIATTR_KPARAM_INFO
	.align		4
.L_287:
        /*002c*/ 	.byte	0x04, 0x17
        /*002e*/ 	.short	(.L_289 - .L_288)
.L_288:
        /*0030*/ 	.word	0x00000000
        /*0034*/ 	.short	0x0001
        /*0036*/ 	.short	0x0008
        /*0038*/ 	.byte	0x00, 0xf0, 0x21, 0x00


	//----- nvinfo : EIATTR_KPARAM_INFO
	.align		4
.L_289:
        /*003c*/ 	.byte	0x04, 0x17
        /*003e*/ 	.short	(.L_291 - .L_290)
.L_290:
        /*0040*/ 	.word	0x00000000
        /*0044*/ 	.short	0x0000
        /*0046*/ 	.short	0x0000
        /*0048*/ 	.byte	0x00, 0xf0, 0x21, 0x00


	//----- nvinfo : EIATTR_MAXREG_COUNT
	.align		4
.L_291:
        /*004c*/ 	.byte	0x03, 0x1b
        /*004e*/ 	.short	0x00ff


	//----- nvinfo : EIATTR_EXIT_INSTR_OFFSETS
	.align		4
        /*0050*/ 	.byte	0x04, 0x1c
        /*0052*/ 	.short	(.L_293 - .L_292)


	//   ....[0]....
.L_292:
        /*0054*/ 	.word	0x000001c0


	//   ....[1]....
        /*0058*/ 	.word	0x00000650


	//   ....[2]....
        /*005c*/ 	.word	0x00000950


	//----- nvinfo : EIATTR_MAX_THREADS
	.align		4
.L_293:
        /*0060*/ 	.byte	0x04, 0x05
        /*0062*/ 	.short	(.L_295 - .L_294)
.L_294:
        /*0064*/ 	.word	0x00000100
        /*0068*/ 	.word	0x00000001
        /*006c*/ 	.word	0x00000001
.L_295:


//--------------------- .nv.info.copy_n_769_to_1024__kernel --------------------------
	.section	.nv.info.copy_n_769_to_1024__kernel,"",@"SHT_CUDA_INFO"
	.align	4


	//----- nvinfo : EIATTR_CUDA_API_VERSION
	.align		4
        /*0000*/ 	.byte	0x04, 0x37
        /*0002*/ 	.short	(.L_297 - .L_296)
.L_296:
        /*0004*/ 	.word	0x00000076


	//----- nvinfo : EIATTR_SW2861232_WAR
	.align		4
.L_297:
        /*0008*/ 	.byte	0x01, 0x35
	.zero		2


	//----- nvinfo : EIATTR_PARAM_CBANK
	.align		4
        /*000c*/ 	.byte	0x04, 0x0a
        /*000e*/ 	.short	(.L_299 - .L_298)
	.align		4
.L_298:
        /*0010*/ 	.word	index@(.nv.constant0.copy_n_769_to_1024__kernel)
        /*0014*/ 	.short	0x0160
        /*0016*/ 	.short	0x0018


	//----- nvinfo : EIATTR_CBANK_PARAM_SIZE
	.align		4
.L_299:
        /*0018*/ 	.byte	0x03, 0x19
        /*001a*/ 	.short	0x0018


	//----- nvinfo : EIATTR_KPARAM_INFO
	.align		4
        /*001c*/ 	.byte	0x04, 0x17
        /*001e*/ 	.short	(.L_301 - .L_300)
.L_300:
        /*0020*/ 	.word	0x00000000
        /*0024*/ 	.short	0x0002
        /*0026*/ 	.short	0x0010
        /*0028*/ 	.byte	0x00, 0xf0, 0x21, 0x00


	//----- nvinfo : EIATTR_KPARAM_INFO
	.align		4
.L_301:
        /*002c*/ 	.byte	0x04, 0x17
        /*002e*/ 	.short	(.L_303 - .L_302)
.L_302:
        /*0030*/ 	.word	0x00000000
        /*0034*/ 	.short	0x0001
        /*0036*/ 	.short	0x0008
        /*0038*/ 	.byte	0x00, 0xf0, 0x21, 0x00


	//----- nvinfo : EIATTR_KPARAM_INFO
	.align		4
.L_303:
        /*003c*/ 	.byte	0x04, 0x17
        /*003e*/ 	.short	(.L_305 - .L_304)
.L_304:
        /*0040*/ 	.word	0x00000000
        /*0044*/ 	.short	0x0000
        /*0046*/ 	.short	0x0000
        /*0048*/ 	.byte	0x00, 0xf0, 0x21, 0x00


	//----- nvinfo : EIATTR_MAXREG_COUNT
	.align		4
.L_305:
        /*004c*/ 	.byte	0x03, 0x1b
        /*004e*/ 	.short	0x00ff


	//----- nvinfo : EIATTR_EXIT_INSTR_OFFSETS
	.align		4
        /*0050*/ 	.byte	0x04, 0x1c
        /*0052*/ 	.short	(.L_307 - .L_306)


	//   ....[0]....
.L_306:
        /*0054*/ 	.word	0x00000070


	//   ....[1]....
        /*0058*/ 	.word	0x00000560


	//   ....[2]....
        /*005c*/ 	.word	0x00000860


	//----- nvinfo : EIATTR_MAX_THREADS
	.align		4
.L_307:
        /*0060*/ 	.byte	0x04, 0x05
        /*0062*/ 	.short	(.L_309 - .L_308)
.L_308:
        /*0064*/ 	.word	0x00000100
        /*0068*/ 	.word	0x00000001
        /*006c*/ 	.word	0x00000001
.L_309:


//--------------------- .nv.info.copy_n_513_to_768__kernel --------------------------
	.section	.nv.info.copy_n_513_to_768__kernel,"",@"SHT_CUDA_INFO"
	.align	4


	//----- nvinfo : EIATTR_CUDA_API_VERSION
	.align		4
        /*0000*/ 	.byte	0x04, 0x37
        /*0002*/ 	.short	(.L_311 - .L_310)
.L_310:
        /*0004*/ 	.word	0x00000076


	//----- nvinfo : EIATTR_SW2861232_WAR
	.align		4
.L_311:
        /*0008*/ 	.byte	0x01, 0x35
	.zero		2


	//----- nvinfo : EIATTR_PARAM_CBANK
	.align		4
        /*000c*/ 	.byte	0x04, 0x0a
        /*000e*/ 	.short	(.L_313 - .L_312)
	.align		4
.L_312:
        /*0010*/ 	.word	index@(.nv.constant0.copy_n_513_to_768__kernel)
        /*0014*/ 	.short	0x0160
        /*0016*/ 	.short	0x0018


	//----- nvinfo : EIATTR_CBANK_PARAM_SIZE
	.align		4
.L_313:
        /*0018*/ 	.byte	0x03, 0x19
        /*001a*/ 	.short	0x0018


	//----- nvinfo : EIATTR_KPARAM_INFO
	.align		4
        /*001c*/ 	.byte	0x04, 0x17
        /*001e*/ 	.short	(.L_315 - .L_314)
.L_314:
        /*0020*/ 	.word	0x00000000
        /*0024*/ 	.short	0x0002
        /*0026*/ 	.short	0x0010
        /*0028*/ 	.byte	0x00, 0xf0, 0x21, 0x00


	//----- nvinfo : EIATTR_KPARAM_INFO
	.align		4
.L_315:
        /*002c*/ 	.byte	0x04, 0x17
        /*002e*/ 	.short	(.L_317 - .L_316)
.L_316:
        /*0030*/ 	.word	0x00000000
        /*0034*/ 	.short	0x0001
        /*0036*/ 	.short	0x0008
        /*0038*/ 	.byte	0x00, 0xf0, 0x21, 0x00


	//----- nvinfo : EIATTR_KPARAM_INFO
	.align		4
.L_317:
        /*003c*/ 	.byte	0x04, 0x17
        /*003e*/ 	.short	(.L_319 - .L_318)
.L_318:
        /*0040*/ 	.word	0x00000000
        /*0044*/ 	.short	0x0000
        /*0046*/ 	.short	0x0000
        /*0048*/ 	.byte	0x00, 0xf0, 0x21, 0x00


	//----- nvinfo : EIATTR_MAXREG_COUNT
	.align		4
.L_319:
        /*004c*/ 	.byte	0x03, 0x1b
        /*004e*/ 	.short	0x00ff


	//----- nvinfo : EIATTR_EXIT_INSTR_OFFSETS
	.align		4
        /*0050*/ 	.byte	0x04, 0x1c
        /*0052*/ 	.short	(.L_321 - .L_320)


	//   ....[0]....
.L_320:
        /*0054*/ 	.word	0x000001c0


	//   ....[1]....
        /*0058*/ 	.word	0x00000650


	//   ....[2]....
        /*005c*/ 	.word	0x00000950


	//----- nvinfo : EIATTR_MAX_THREADS
	.align		4
.L_321:
        /*0060*/ 	.byte	0x04, 0x05
        /*0062*/ 	.short	(.L_323 - .L_322)
.L_322:
        /*0064*/ 	.word	0x00000100
        /*0068*/ 	.word	0x00000001
        /*006c*/ 	.word	0x00000001
.L_323:


//--------------------- .nv.info.copy_n_257_to_512__kernel --------------------------
	.section	.nv.info.copy_n_257_to_512__kernel,"",@"SHT_CUDA_INFO"
	.align	4


	//----- nvinfo : EIATTR_CUDA_API_VERSION
	.align		4
        /*0000*/ 	.byte	0x04, 0x37
        /*0002*/ 	.short	(.L_325 - .L_324)
.L_324:
        /*0004*/ 	.word	0x00000076


	//----- nvinfo : EIATTR_SW2861232_WAR
	.align		4
.L_325:
        /*0008*/ 	.byte	0x01, 0x35
	.zero		2


	//----- nvinfo : EIATTR_PARAM_CBANK
	.align		4
        /*000c*/ 	.byte	0x04, 0x0a
        /*000e*/ 	.short	(.L_327 - .L_326)
	.align		4
.L_326:
        /*0010*/ 	.word	index@(.nv.constant0.copy_n_257_to_512__kernel)
        /*0014*/ 	.short	0x0160
        /*0016*/ 	.short	0x0018


	//----- nvinfo : EIATTR_CBANK_PARAM_SIZE
	.align		4
.L_327:
        /*0018*/ 	.byte	0x03, 0x19
        /*001a*/ 	.short	0x0018


	//----- nvinfo : EIATTR_KPARAM_INFO
	.align		4
        /*001c*/ 	.byte	0x04, 0x17
        /*001e*/ 	.short	(.L_329 - .L_328)
.L_328:
        /*0020*/ 	.word	0x00000000
        /*0024*/ 	.short	0x0002
        /*0026*/ 	.short	0x0010
        /*0028*/ 	.byte	0x00, 0xf0, 0x21, 0x00


	//----- nvinfo : EIATTR_KPARAM_INFO
	.align		4
.L_329:
        /*002c*/ 	.byte	0x04, 0x17
        /*002e*/ 	.short	(.L_331 - .L_330)
.L_330:
        /*0030*/ 	.word	0x00000000
        /*0034*/ 	.short	0x0001
        /*0036*/ 	.short	0x0008
        /*0038*/ 	.byte	0x00, 0xf0, 0x21, 0x00


	//----- nvinfo : EIATTR_KPARAM_INFO
	.align		4
.L_331:
        /*003c*/ 	.byte	0x04, 0x17
        /*003e*/ 	.short	(.L_333 - .L_332)
.L_332:
        /*0040*/ 	.word	0x00000000
        /*0044*/ 	.short	0x0000
        /*0046*/ 	.short	0x0000
        /*0048*/ 	.byte	0x00, 0xf0, 0x21, 0x00


	//----- nvinfo : EIATTR_MAXREG_COUNT
	.align		4
.L_333:
        /*004c*/ 	.byte	0x03, 0x1b
        /*004e*/ 	.short	0x00ff


	//----- nvinfo : EIATTR_EXIT_INSTR_OFFSETS
	.align		4
        /*0050*/ 	.byte	0x04, 0x1c
        /*0052*/ 	.short	(.L_335 - .L_334)


	//   ....[0]....
.L_334:
        /*0054*/ 	.word	0x00000070


	//   ....[1]....
        /*0058*/ 	.word	0x00000560


	//   ....[2]....
        /*005c*/ 	.word	0x00000860


	//----- nvinfo : EIATTR_MAX_THREADS
	.align		4
.L_335:
        /*0060*/ 	.byte	0x04, 0x05
        /*0062*/ 	.short	(.L_337 - .L_336)
.L_336:
        /*0064*/ 	.word	0x00000100
        /*0068*/ 	.word	0x00000001
        /*006c*/ 	.word	0x00000001
.L_337:


//--------------------- .nv.info.copy_n_1_to_256__kernel --------------------------
	.section	.nv.info.copy_n_1_to_256__kernel,"",@"SHT_CUDA_INFO"
	.align	4


	//----- nvinfo : EIATTR_CUDA_API_VERSION
	.align		4
        /*0000*/ 	.byte	0x04, 0x37
        /*0002*/ 	.short	(.L_339 - .L_338)
.L_338:
        /*0004*/ 	.word	0x00000076


	//----- nvinfo : EIATTR_SW2861232_WAR
	.align		4
.L_339:
        /*0008*/ 	.byte	0x01, 0x35
	.zero		2


	//----- nvinfo : EIATTR_PARAM_CBANK
	.align		4
        /*000c*/ 	.byte	0x04, 0x0a
        /*000e*/ 	.short	(.L_341 - .L_340)
	.align		4
.L_340:
        /*0010*/ 	.word	index@(.nv.constant0.copy_n_1_to_256__kernel)
        /*0014*/ 	.short	0x0160
        /*0016*/ 	.short	0x0018


	//----- nvinfo : EIATTR_CBANK_PARAM_SIZE
	.align		4
.L_341:
        /*0018*/ 	.byte	0x03, 0x19
        /*001a*/ 	.short	0x0018


	//----- nvinfo : EIATTR_KPARAM_INFO
	.align		4
        /*001c*/ 	.byte	0x04, 0x17
        /*001e*/ 	.short	(.L_343 - .L_342)
.L_342:
        /*0020*/ 	.word	0x00000000
        /*0024*/ 	.short	0x0002
        /*0026*/ 	.short	0x0010
        /*0028*/ 	.byte	0x00, 0xf0, 0x21, 0x00


	//----- nvinfo : EIATTR_KPARAM_INFO
	.align		4
.L_343:
        /*002c*/ 	.byte	0x04, 0x17
        /*002e*/ 	.short	(.L_345 - .L_344)
.L_344:
        /*0030*/ 	.word	0x00000000
        /*0034*/ 	.short	0x0001
        /*0036*/ 	.short	0x0008
        /*0038*/ 	.byte	0x00, 0xf0, 0x21, 0x00


	//----- nvinfo : EIATTR_KPARAM_INFO
	.align		4
.L_345:
        /*003c*/ 	.byte	0x04, 0x17
        /*003e*/ 	.short	(.L_347 - .L_346)
.L_346:
        /*0040*/ 	.word	0x00000000
        /*0044*/ 	.short	0x0000
        /*0046*/ 	.short	0x0000
        /*0048*/ 	.byte	0x00, 0xf0, 0x21, 0x00


	//----- nvinfo : EIATTR_MAXREG_COUNT
	.align		4
.L_347:
        /*004c*/ 	.byte	0x03, 0x1b
        /*004e*/ 	.short	0x00ff


	//----- nvinfo : EIATTR_EXIT_INSTR_OFFSETS
	.align		4
        /*0050*/ 	.byte	0x04, 0x1c
        /*0052*/ 	.short	(.L_349 - .L_348)


	//   ....[0]....
.L_348:
        /*0054*/ 	.word	0x00000070


	//   ....[1]....
        /*0058*/ 	.word	0x00000560


	//   ....[2]....
        /*005c*/ 	.word	0x00000860


	//----- nvinfo : EIATTR_MAX_THREADS
	.align		4
.L_349:
        /*0060*/ 	.byte	0x04, 0x05
        /*0062*/ 	.short	(.L_351 - .L_350)
.L_350:
        /*0064*/ 	.word	0x00000100
        /*0068*/ 	.word	0x00000001
        /*006c*/ 	.word	0x00000001
.L_351:


//--------------------- .nv.rel.action            --------------------------
	.section	.nv.rel.action,"",@"SHT_CUDA_RELOCINFO"
	.align	8
	.sectionentsize	8
        /*0000*/ 	.byte	0x4b, 0x00, 0x00, 0x00, 0x00, 0x00, 0x00, 0x00, 0x00, 0x02, 0x02, 0x08, 0x10, 0x0a, 0x2f, 0x22
        /* <DEDUP_REMOVED lines=13> */


//--------------------- .nv.constant0.copy_n_3841_to_4096__kernel --------------------------
	.section	.nv.constant0.copy_n_3841_to_4096__kernel,"a",@progbits
	.align	4
.nv.constant0.copy_n_3841_to_4096__kernel:
	.zero		376


//--------------------- .nv.constant0.copy_n_3585_to_3840__kernel --------------------------
	.section	.nv.constant0.copy_n_3585_to_3840__kernel,"a",@progbits
	.align	4
.nv.constant0.copy_n_3585_to_3840__kernel:
	.zero		376


//--------------------- .nv.constant0.copy_n_3329_to_3584__kernel --------------------------
	.section	.nv.constant0.copy_n_3329_to_3584__kernel,"a",@progbits
	.align	4
.nv.constant0.copy_n_3329_to_3584__kernel:
	.zero		376


//--------------------- .nv.constant2.copy_n_3073_to_3328__kernel --------------------------
	.section	.nv.constant2.copy_n_3073_to_3328__kernel,"a",@progbits
	.align	4
.nv.constant2.copy_n_3073_to_3328__kernel:
        /*0000*/ 	.byte	0x00, 0x41, 0x00, 0x00, 0x00, 0x00, 0x00, 0x00


//--------------------- .nv.constant0.copy_n_3073_to_3328__kernel --------------------------
	.section	.nv.constant0.copy_n_3073_to_3328__kernel,"a",@progbits
	.align	4
.nv.constant0.copy_n_3073_to_3328__kernel:
	.zero		376


//--------------------- .nv.constant0.copy_n_2817_to_3072__kernel --------------------------
	.section	.nv.constant0.copy_n_2817_to_3072__kernel,"a",@progbits
	.align	4
.nv.constant0.copy_n_2817_to_3072__kernel:
	.zero		376


//--------------------- .nv.constant0.copy_n_2561_to_2816__kernel --------------------------
	.section	.nv.constant0.copy_n_2561_to_2816__kernel,"a",@progbits
	.align	4
.nv.constant0.copy_n_2561_to_2816__kernel:
	.zero		376


//--------------------- .nv.constant0.copy_n_2305_to_2560__kernel --------------------------
	.section	.nv.constant0.copy_n_2305_to_2560__kernel,"a",@progbits
	.align	4
.nv.constant0.copy_n_2305_to_2560__kernel:
	.zero		376


//--------------------- .nv.constant0.copy_n_2049_to_2304__kernel --------------------------
	.section	.nv.constant0.copy_n_2049_to_2304__kernel,"a",@progbits
	.align	4
.nv.constant0.copy_n_2049_to_2304__kernel:
	.zero		376


//--------------------- .nv.constant0.copy_n_1793_to_2048__kernel --------------------------
	.section	.nv.constant0.copy_n_1793_to_2048__kernel,"a",@progbits
	.align	4
.nv.constant0.copy_n_1793_to_2048__kernel:
	.zero		376


//--------------------- .nv.constant0.copy_n_1537_to_1792__kernel --------------------------
	.section	.nv.constant0.copy_n_1537_to_1792__kernel,"a",@progbits
	.align	4
.nv.constant0.copy_n_1537_to_1792__kernel:
	.zero		376


//--------------------- .nv.constant0.copy_n_1281_to_1536__kernel --------------------------
	.section	.nv.constant0.copy_n_1281_to_1536__kernel,"a",@progbits
	.align	4
.nv.constant0.copy_n_1281_to_1536__kernel:
	.zero		376


//--------------------- .nv.constant0.copy_n_1025_to_1280__kernel --------------------------
	.section	.nv.constant0.copy_n_1025_to_1280__kernel,"a",@progbits
	.align	4
.nv.constant0.copy_n_1025_to_1280__kernel:
	.zero		376


//--------------------- .nv.constant0.copy_n_769_to_1024__kernel --------------------------
	.section	.nv.constant0.copy_n_769_to_1024__kernel,"a",@progbits
	.align	4
.nv.constant0.copy_n_769_to_1024__kernel:
	.zero		376


//--------------------- .nv.constant0.copy_n_513_to_768__kernel --------------------------
	.section	.nv.constant0.copy_n_513_to_768__kernel,"a",@progbits
	.align	4
.nv.constant0.copy_n_513_to_768__kernel:
	.zero		376


//--------------------- .nv.constant0.copy_n_257_to_512__kernel --------------------------
	.section	.nv.constant0.copy_n_257_to_512__kernel,"a",@progbits
	.align	4
.nv.constant0.copy_n_257_to_512__kernel:
	.zero		376


//--------------------- .nv.constant0.copy_n_1_to_256__kernel --------------------------
	.section	.nv.constant0.copy_n_1_to_256__kernel,"a",@progbits
	.align	4
.nv.constant0.copy_n_1_to_256__kernel:
	.zero		376


//--------------------- .text.copy_n_3841_to_4096__kernel --------------------------
	.section	.text.copy_n_3841_to_4096__kernel,"ax",@progbits
	.sectioninfo	@"SHI_REGISTERS=35"
	.align	128
        .global         copy_n_3841_to_4096__kernel
        .type           copy_n_3841_to_4096__kernel,@function
        .size           copy_n_3841_to_4096__kernel,(.L_x_64 - copy_n_3841_to_4096__kernel)
        .other          copy_n_3841_to_4096__kernel,@"STO_CUDA_ENTRY STV_DEFAULT"
copy_n_3841_to_4096__kernel:
.text.copy_n_3841_to_4096__kernel:
[----:B------:R-:W-:-:S02]  /*0000*/  IMAD.MOV.U32 R1, RZ, RZ, c[0x0][0x28] ;  /* 0x00000a00ff017624 */ /* 0x000fc400078e00ff */
[----:B------:R-:W-:Y:S02]  /*0010*/  IMAD.MOV.U32 R0, RZ, RZ, c[0x0][0x170] ;  /* 0x00005c00ff007624 */ /* 0x000fe400078e00ff */
[----:B------:R-:W-:-:S03]  /*0020*/  IMAD.MOV.U32 R2, RZ, RZ, c[0x0][0x174] ;  /* 0x00005d00ff027624 */ /* 0x000fc600078e00ff */
[C---:B------:R-:W-:Y:S02]  /*0030*/  ISETP.GE.U32.AND P0, PT, R0.reuse, 0x1, PT ;  /* 0x000000010000780c */ /* 0x040fe40003f06070 */
[----:B------:R-:W-:Y:S02]  /*0040*/  IADD3 R0, P1, R0, 0xfff, RZ ;  /* 0x00000fff00007810 */ /* 0x000fe40007f3e0ff */
[----:B------:R-:W-:-:S03]  /*0050*/  ISETP.GE.AND.EX P0, PT, R2, RZ, PT, P0 ;  /* 0x000000ff0200720c */ /* 0x000fc60003f06300 */
[----:B------:R-:W-:-:S10]  /*0060*/  IMAD.X R3, RZ, RZ, c[0x0][0x174], P1 ;  /* 0x00005d00ff037624 */ /* 0x000fd400008e06ff */
[----:B------:R-:W-:Y:S05]  /*0070*/  @!P0 EXIT ;  /* 0x000000000000894d */ /* 0x000fea0003800000 */
[--C-:B------:R-:W-:Y:S01]  /*0080*/  SHF.R.S64 R0, R0, 0xc, R3.reuse ;  /* 0x0000000c00007819 */ /* 0x100fe20000001003 */
[----:B------:R-:W0:Y:S01]  /*0090*/  S2R R24, SR_TID.X ;  /* 0x0000000000187919 */ /* 0x000e220000002100 */
[----:B------:R-:W-:Y:S01]  /*00a0*/  SHF.R.S32.HI R22, RZ, 0xc, R3 ;  /* 0x0000000cff167819 */ /* 0x000fe20000011403 */
[----:B------:R-:W1:Y:S01]  /*00b0*/  S2UR UR4, SR_CTAID.X ;  /* 0x00000000000479c3 */ /* 0x000e620000002500 */
[----:B------:R-:W-:Y:S01]  /*00c0*/  ISETP.GT.U32.AND P0, PT, R0, 0x1, PT ;  /* 0x000000010000780c */ /* 0x000fe20003f04070 */
[----:B------:R-:W-:Y:S01]  /*00d0*/  ULDC.64 UR6, c[0x0][0x118] ;  /* 0x0000460000067ab9 */ /* 0x000fe20000000a00 */
[----:B------:R-:W-:Y:S02]  /*00e0*/  IMAD.MOV.U32 R25, RZ, RZ, RZ ;  /* 0x000000ffff197224 */ /* 0x000fe400078e00ff */
[----:B------:R-:W-:Y:S01]  /*00f0*/  ISETP.GT.AND.EX P0, PT, R22, RZ, PT, P0 ;  /* 0x000000ff1600720c */ /* 0x000fe20003f04300 */
[----:B------:R-:W-:-:S03]  /*0100*/  IMAD.MOV.U32 R26, RZ, RZ, RZ ;  /* 0x000000ffff1a7224 */ /* 0x000fc600078e00ff */
[----:B------:R-:W-:Y:S02]  /*0110*/  SEL R28, R0, 0x1, P0 ;  /* 0x00000001001c7807 */ /* 0x000fe40000000000 */
[----:B------:R-:W-:Y:S02]  /*0120*/  SEL R6, R22, RZ, P0 ;  /* 0x000000ff16067207 */ /* 0x000fe40000000000 */
[C---:B------:R-:W-:Y:S02]  /*0130*/  IADD3 R2, P2, R28.reuse, -0x1, RZ ;  /* 0xffffffff1c027810 */ /* 0x040fe40007f5e0ff */
[----:B------:R-:W-:Y:S02]  /*0140*/  LOP3.LUT R23, R28, 0x3, RZ, 0xc0, !PT ;  /* 0x000000031c177812 */ /* 0x000fe400078ec0ff */
[----:B------:R-:W-:Y:S02]  /*0150*/  ISETP.GE.U32.AND P1, PT, R2, 0x3, PT ;  /* 0x000000030200780c */ /* 0x000fe40003f26070 */
[----:B------:R-:W-:-:S02]  /*0160*/  IADD3.X R2, R6, -0x1, RZ, P2, !PT ;  /* 0xffffffff06027810 */ /* 0x000fc400017fe4ff */
[----:B------:R-:W-:Y:S02]  /*0170*/  ISETP.NE.U32.AND P0, PT, R23, RZ, PT ;  /* 0x000000ff1700720c */ /* 0x000fe40003f05070 */
[----:B------:R-:W-:Y:S02]  /*0180*/  ISETP.GE.U32.AND.EX P1, PT, R2, RZ, PT, P1 ;  /* 0x000000ff0200720c */ /* 0x000fe40003f26110 */
[----:B------:R-:W-:-:S11]  /*0190*/  ISETP.NE.AND.EX P0, PT, RZ, RZ, PT, P0 ;  /* 0x000000ffff00720c */ /* 0x000fd60003f05300 */
[----:B-1----:R-:W-:Y:S05]  /*01a0*/  @!P1 BRA `(.L_x_0) ;  /* 0x000003b000009947 */ /* 0x002fea0003800000 */
[----:B0-----:R-:W-:Y:S01]  /*01b0*/  IMAD R3, R22, UR4, RZ ;  /* 0x0000000416037c24 */ /* 0x001fe2000f8e02ff */
[----:B------:R-:W-:Y:S01]  /*01c0*/  IADD3 R7, P2, RZ, -c[0x0][0x170], RZ ;  /* 0x80005c00ff077a10 */ /* 0x000fe20007f5e0ff */
[----:B------:R-:W-:-:S04]  /*01d0*/  IMAD.WIDE.U32 R4, R0, UR4, RZ ;  /* 0x0000000400047c25 */ /* 0x000fc8000f8e00ff */
[----:B------:R-:W-:Y:S01]  /*01e0*/  IMAD.IADD R5, R5, 0x1, R3 ;  /* 0x0000000105057824 */ /* 0x000fe200078e0203 */
[C---:B------:R-:W-:Y:S01]  /*01f0*/  LEA R30, P1, R4.reuse, R24, 0x8 ;  /* 0x00000018041e7211 */ /* 0x040fe200078240ff */
[C---:B------:R-:W-:Y:S02]  /*0200*/  IMAD.SHL.U32 R2, R4.reuse, 0x400, RZ ;  /* 0x0000040004027824 */ /* 0x040fe400078e00ff */
[----:B------:R-:W-:Y:S01]  /*0210*/  IMAD.X R27, RZ, RZ, ~c[0x0][0x174], P2 ;  /* 0x80005d00ff1b7624 */ /* 0x000fe200010e06ff */
[C-C-:B------:R-:W-:Y:S02]  /*0220*/  SHF.L.U64.HI R3, R4.reuse, 0xa, R5.reuse ;  /* 0x0000000a04037819 */ /* 0x140fe40000010205 */
[----:B------:R-:W-:Y:S01]  /*0230*/  LEA.HI.X R31, R4, RZ, R5, 0x8, P1 ;  /* 0x000000ff041f7211 */ /* 0x000fe200008f4405 */
[----:B------:R-:W-:Y:S01]  /*0240*/  IMAD R27, R27, 0x280, RZ ;  /* 0x000002801b1b7824 */ /* 0x000fe200078e02ff */
[----:B------:R-:W-:Y:S01]  /*0250*/  IADD3 R28, P1, R23, -R28, RZ ;  /* 0x8000001c171c7210 */ /* 0x000fe20007f3e0ff */
[----:B------:R-:W-:-:S04]  /*0260*/  IMAD.WIDE.U32 R2, R24, 0x4, R2 ;  /* 0x0000000418027825 */ /* 0x000fc800078e0002 */
[----:B------:R-:W-:Y:S01]  /*0270*/  IMAD.WIDE.U32 R30, R7, 0x280, R30 ;  /* 0x00000280071e7825 */ /* 0x000fe200078e001e */
[----:B------:R-:W-:-:S03]  /*0280*/  LEA R29, P2, R2, 0x2000, 0x2 ;  /* 0x00002000021d7811 */ /* 0x000fc600078410ff */
[----:B------:R-:W-:Y:S01]  /*0290*/  IMAD.IADD R27, R31, 0x1, R27 ;  /* 0x000000011f1b7824 */ /* 0x000fe200078e021b */
[C---:B------:R-:W-:Y:S01]  /*02a0*/  IADD3 R4, P3, R29.reuse, c[0x0][0x160], RZ ;  /* 0x000058001d047a10 */ /* 0x040fe20007f7e0ff */
[----:B------:R-:W-:Y:S01]  /*02b0*/  IMAD.X R31, RZ, RZ, ~R6, P1 ;  /* 0x000000ffff1f7224 */ /* 0x000fe200008e0e06 */
[----:B------:R-:W-:Y:S02]  /*02c0*/  IADD3 R29, P4, R29, c[0x0][0x168], RZ ;  /* 0x00005a001d1d7a10 */ /* 0x000fe40007f9e0ff */
[----:B------:R-:W-:-:S04]  /*02d0*/  LEA.HI.X R2, R2, RZ, R3, 0x2, P2 ;  /* 0x000000ff02027211 */ /* 0x000fc800010f1403 */
[C---:B------:R-:W-:Y:S02]  /*02e0*/  IADD3.X R3, R2.reuse, c[0x0][0x164], RZ, P3, !PT ;  /* 0x0000590002037a10 */ /* 0x040fe40001ffe4ff */
[----:B------:R-:W-:-:S02]  /*02f0*/  IADD3.X R32, R2, c[0x0][0x16c], RZ, P4, !PT ;  /* 0x00005b0002207a10 */ /* 0x000fc400027fe4ff */
.L_x_1:
[C---:B------:R-:W-:Y:S02]  /*0300*/  IADD3 R6, P1, R30.reuse, 0x100, RZ ;  /* 0x000001001e067810 */ /* 0x040fe40007f3e0ff */
[----:B------:R-:W-:Y:S02]  /*0310*/  IADD3 R5, P4, R30, 0x200, RZ ;  /* 0x000002001e057810 */ /* 0x000fe40007f9e0ff */
[----:B------:R-:W-:Y:S01]  /*0320*/  ISETP.GT.U32.AND P2, PT, R6, -0x1, PT ;  /* 0xffffffff0600780c */ /* 0x000fe20003f44070 */
[--C-:B------:R-:W-:Y:S01]  /*0330*/  IMAD.X R6, RZ, RZ, R27.reuse, P1 ;  /* 0x000000ffff067224 */ /* 0x100fe200008e061b */
[----:B------:R-:W-:Y:S02]  /*0340*/  IADD3 R2, P5, R30, 0x300, RZ ;  /* 0x000003001e027810 */ /* 0x000fe40007fbe0ff */
[----:B------:R-:W-:Y:S01]  /*0350*/  ISETP.GT.U32.AND P3, PT, R5, -0x1, PT ;  /* 0xffffffff0500780c */ /* 0x000fe20003f64070 */
[----:B------:R-:W-:Y:S01]  /*0360*/  IMAD.X R5, RZ, RZ, R27, P4 ;  /* 0x000000ffff057224 */ /* 0x000fe200020e061b */
[----:B------:R-:W-:-:S02]  /*0370*/  ISETP.GT.AND.EX P2, PT, R6, -0x1, PT, P2 ;  /* 0xffffffff0600780c */ /* 0x000fc40003f44320 */
[----:B------:R-:W-:Y:S01]  /*0380*/  ISETP.GT.U32.AND P1, PT, R2, -0x1, PT ;  /* 0xffffffff0200780c */ /* 0x000fe20003f24070 */
[----:B------:R-:W-:Y:S01]  /*0390*/  IMAD.X R2, RZ, RZ, R27, P5 ;  /* 0x000000ffff027224 */ /* 0x000fe200028e061b */
[----:B------:R-:W-:Y:S02]  /*03a0*/  ISETP.GT.AND.EX P3, PT, R5, -0x1, PT, P3 ;  /* 0xffffffff0500780c */ /* 0x000fe40003f64330 */
[----:B------:R-:W-:Y:S02]  /*03b0*/  ISETP.GT.U32.AND P4, PT, R30, -0x1, PT ;  /* 0xffffffff1e00780c */ /* 0x000fe40003f84070 */
[----:B------:R-:W-:Y:S01]  /*03c0*/  ISETP.GT.AND.EX P1, PT, R2, -0x1, PT, P1 ;  /* 0xffffffff0200780c */ /* 0x000fe20003f24310 */
[----:B------:R-:W-:Y:S01]  /*03d0*/  IMAD.MOV.U32 R2, RZ, RZ, R4 ;  /* 0x000000ffff027224 */ /* 0x000fe200078e0004 */
[----:B------:R-:W-:-:S04]  /*03e0*/  ISETP.GT.AND.EX P4, PT, R27, -0x1, PT, P4 ;  /* 0xffffffff1b00780c */ /* 0x000fc80003f84340 */
[----:B------:R-:W2:Y:S04]  /*03f0*/  @!P2 LDG.E.128.CONSTANT R4, [R2.64+-0x1000] ;  /* 0xfff000060204a981 */ /* 0x000ea8000c1e9d00 */
[----:B-1----:R-:W3:Y:S04]  /*0400*/  @!P3 LDG.E.128.CONSTANT R8, [R2.64] ;  /* 0x000000060208b981 */ /* 0x002ee8000c1e9d00 */
[----:B------:R-:W4:Y:S04]  /*0410*/  @!P1 LDG.E.128.CONSTANT R12, [R2.64+0x1000] ;  /* 0x00100006020c9981 */ /* 0x000f28000c1e9d00 */
[----:B------:R-:W5:Y:S01]  /*0420*/  @!P4 LDG.E.128.CONSTANT R16, [R2.64+-0x2000] ;  /* 0xffe000060210c981 */ /* 0x000f62000c1e9d00 */
[----:B------:R-:W-:-:S02]  /*0430*/  IMAD.MOV.U32 R20, RZ, RZ, R29 ;  /* 0x000000ffff147224 */ /* 0x000fc400078e001d */
[----:B------:R-:W-:-:S05]  /*0440*/  IMAD.MOV.U32 R21, RZ, RZ, R32 ;  /* 0x000000ffff157224 */ /* 0x000fca00078e0020 */
[----:B--2---:R0:W-:Y:S01]  /*0450*/  @!P2 STG.E.128 [R20.64+-0x1000], R4 ;  /* 0xfff000041400a986 */ /* 0x0041e2000c101d06 */
[----:B------:R-:W-:-:S03]  /*0460*/  IADD3 R25, P2, R25, 0x4, RZ ;  /* 0x0000000419197810 */ /* 0x000fc60007f5e0ff */
[----:B---3--:R1:W-:Y:S01]  /*0470*/  @!P3 STG.E.128 [R20.64], R8 ;  /* 0x000000081400b986 */ /* 0x0083e2000c101d06 */
[----:B------:R-:W-:Y:S01]  /*0480*/  IADD3 R29, P3, R25, R28, RZ ;  /* 0x0000001c191d7210 */ /* 0x000fe20007f7e0ff */
[----:B------:R-:W-:Y:S01]  /*0490*/  IMAD.X R26, RZ, RZ, R26, P2 ;  /* 0x000000ffff1a7224 */ /* 0x000fe200010e061a */
[----:B------:R-:W-:Y:S01]  /*04a0*/  IADD3 R30, P2, R30, 0x400, RZ ;  /* 0x000004001e1e7810 */ /* 0x000fe20007f5e0ff */
[----:B----4-:R1:W-:Y:S01]  /*04b0*/  @!P1 STG.E.128 [R20.64+0x1000], R12 ;  /* 0x0010000c14009986 */ /* 0x0103e2000c101d06 */
[----:B------:R-:W-:Y:S01]  /*04c0*/  ISETP.NE.U32.AND P1, PT, R29, RZ, PT ;  /* 0x000000ff1d00720c */ /* 0x000fe20003f25070 */
[----:B------:R-:W-:Y:S02]  /*04d0*/  IMAD.X R29, R26, 0x1, R31, P3 ;  /* 0x000000011a1d7824 */ /* 0x000fe400018e061f */
[----:B-----5:R1:W-:Y:S01]  /*04e0*/  @!P4 STG.E.128 [R20.64+-0x2000], R16 ;  /* 0xffe000101400c986 */ /* 0x0203e2000c101d06 */
[----:B------:R-:W-:Y:S02]  /*04f0*/  IMAD.X R27, RZ, RZ, R27, P2 ;  /* 0x000000ffff1b7224 */ /* 0x000fe400010e061b */
[----:B------:R-:W-:-:S02]  /*0500*/  ISETP.NE.AND.EX P1, PT, R29, RZ, PT, P1 ;  /* 0x000000ff1d00720c */ /* 0x000fc40003f25310 */
[----:B------:R-:W-:Y:S02]  /*0510*/  IADD3 R29, P4, R20, 0x4000, RZ ;  /* 0x00004000141d7810 */ /* 0x000fe40007f9e0ff */
[----:B0-----:R-:W-:-:S03]  /*0520*/  IADD3 R4, P3, R2, 0x4000, RZ ;  /* 0x0000400002047810 */ /* 0x001fc60007f7e0ff */
[----:B------:R-:W-:Y:S02]  /*0530*/  IMAD.X R32, RZ, RZ, R21, P4 ;  /* 0x000000ffff207224 */ /* 0x000fe400020e0615 */
[----:B------:R-:W-:-:S04]  /*0540*/  IMAD.X R3, RZ, RZ, R3, P3 ;  /* 0x000000ffff037224 */ /* 0x000fc800018e0603 */
[----:B------:R-:W-:Y:S05]  /*0550*/  @P1 BRA `(.L_x_1) ;  /* 0xfffffda000001947 */ /* 0x000fea000383ffff */
.L_x_0:
[----:B0-----:R-:W-:Y:S05]  /*0560*/  @!P0 EXIT ;  /* 0x000000000000894d */ /* 0x001fea0003800000 */
[----:B------:R-:W-:Y:S01]  /*0570*/  IMAD R7, R22, UR4, RZ ;  /* 0x0000000416077c24 */ /* 0x000fe2000f8e02ff */
[----:B------:R-:W-:Y:S01]  /*0580*/  IADD3 R23, P2, RZ, -R23, RZ ;  /* 0x80000017ff177210 */ /* 0x000fe20007f5e0ff */
[----:B------:R-:W-:-:S04]  /*0590*/  IMAD.WIDE.U32 R2, R0, UR4, RZ ;  /* 0x0000000400027c25 */ /* 0x000fc8000f8e00ff */
[----:B------:R-:W-:Y:S02]  /*05a0*/  IMAD.SHL.U32 R5, R25, 0x100, RZ ;  /* 0x0000010019057824 */ /* 0x000fe400078e00ff */
[----:B-1----:R-:W-:Y:S01]  /*05b0*/  IMAD.IADD R9, R3, 0x1, R7 ;  /* 0x0000000103097824 */ /* 0x002fe200078e0207 */
[----:B------:R-:W-:Y:S01]  /*05c0*/  SHF.L.U64.HI R7, R25, 0x8, R26 ;  /* 0x0000000819077819 */ /* 0x000fe2000001021a */
[C---:B------:R-:W-:Y:S01]  /*05d0*/  IMAD.SHL.U32 R4, R2.reuse, 0x400, RZ ;  /* 0x0000040002047824 */ /* 0x040fe200078e00ff */
[C---:B------:R-:W-:Y:S02]  /*05e0*/  LEA R3, P0, R2.reuse, R5, 0x8 ;  /* 0x0000000502037211 */ /* 0x040fe400078040ff */
[C-C-:B------:R-:W-:Y:S02]  /*05f0*/  SHF.L.U64.HI R5, R2.reuse, 0xa, R9.reuse ;  /* 0x0000000a02057819 */ /* 0x140fe40000010209 */
[----:B------:R-:W-:Y:S02]  /*0600*/  LEA.HI.X R0, R2, R7, R9, 0x8, P0 ;  /* 0x0000000702007211 */ /* 0x000fe400000f4409 */
[C---:B------:R-:W-:Y:S01]  /*0610*/  IADD3 R2, P0, R24.reuse, R3, RZ ;  /* 0x0000000318027210 */ /* 0x040fe20007f1e0ff */
[----:B------:R-:W-:Y:S01]  /*0620*/  IMAD.WIDE.U32 R4, R24, 0x4, R4 ;  /* 0x0000000418047825 */ /* 0x000fe200078e0004 */
[----:B------:R-:W-:-:S03]  /*0630*/  IADD3 R7, P1, RZ, -c[0x0][0x170], RZ ;  /* 0x80005c00ff077a10 */ /* 0x000fc60007f3e0ff */
[----:B------:R-:W-:Y:S01]  /*0640*/  IMAD.X R3, RZ, RZ, R0, P0 ;  /* 0x000000ffff037224 */ /* 0x000fe200000e0600 */
[----:B------:R-:W-:Y:S01]  /*0650*/  LEA R11, P0, R25, R4, 0xa ;  /* 0x00000004190b7211 */ /* 0x000fe200078050ff */
[----:B------:R-:W-:Y:S02]  /*0660*/  IMAD.X R0, RZ, RZ, ~c[0x0][0x174], P1 ;  /* 0x80005d00ff007624 */ /* 0x000fe400008e06ff */
[----:B------:R-:W-:Y:S01]  /*0670*/  IMAD.WIDE.U32 R2, R7, 0x280, R2 ;  /* 0x0000028007027825 */ /* 0x000fe200078e0002 */
[----:B------:R-:W-:-:S03]  /*0680*/  LEA.HI.X R4, R25, R5, R26, 0xa, P0 ;  /* 0x0000000519047211 */ /* 0x000fc600000f541a */
[C---:B------:R-:W-:Y:S01]  /*0690*/  IMAD.SHL.U32 R10, R11.reuse, 0x4, RZ ;  /* 0x000000040b0a7824 */ /* 0x040fe200078e00ff */
[----:B------:R-:W-:Y:S01]  /*06a0*/  SHF.L.U64.HI R11, R11, 0x2, R4 ;  /* 0x000000020b0b7819 */ /* 0x000fe20000010204 */
[----:B------:R-:W-:Y:S02]  /*06b0*/  IMAD R9, R0, 0x280, RZ ;  /* 0x0000028000097824 */ /* 0x000fe400078e02ff */
[----:B------:R-:W-:Y:S01]  /*06c0*/  IMAD.MOV.U32 R8, RZ, RZ, R2 ;  /* 0x000000ffff087224 */ /* 0x000fe200078e0002 */
[C---:B------:R-:W-:Y:S01]  /*06d0*/  IADD3 R12, P0, R10.reuse, c[0x0][0x160], RZ ;  /* 0x000058000a0c7a10 */ /* 0x040fe20007f1e0ff */
[----:B------:R-:W-:Y:S01]  /*06e0*/  IMAD.IADD R9, R9, 0x1, R3 ;  /* 0x0000000109097824 */ /* 0x000fe200078e0203 */
[----:B------:R-:W-:Y:S01]  /*06f0*/  IADD3 R10, P1, R10, c[0x0][0x168], RZ ;  /* 0x00005a000a0a7a10 */ /* 0x000fe20007f3e0ff */
[----:B------:R-:W-:Y:S01]  /*0700*/  IMAD.X R0, RZ, RZ, -0x1, P2 ;  /* 0xffffffffff007424 */ /* 0x000fe200010e06ff */
[C---:B------:R-:W-:Y:S02]  /*0710*/  IADD3.X R13, R11.reuse, c[0x0][0x164], RZ, P0, !PT ;  /* 0x000059000b0d7a10 */ /* 0x040fe400007fe4ff */
[----:B------:R-:W-:-:S02]  /*0720*/  IADD3.X R11, R11, c[0x0][0x16c], RZ, P1, !PT ;  /* 0x00005b000b0b7a10 */ /* 0x000fc40000ffe4ff */
.L_x_2:
[----:B------:R-:W-:-:S04]  /*0730*/  ISETP.GT.U32.AND P0, PT, R8, -0x1, PT ;  /* 0xffffffff0800780c */ /* 0x000fc80003f04070 */
[----:B------:R-:W-:-:S13]  /*0740*/  ISETP.GT.AND.EX P0, PT, R9, -0x1, PT, P0 ;  /* 0xffffffff0900780c */ /* 0x000fda0003f04300 */
[----:B------:R-:W-:Y:S02]  /*0750*/  @!P0 IMAD.MOV.U32 R2, RZ, RZ, R12 ;  /* 0x000000ffff028224 */ /* 0x000fe400078e000c */
[----:B------:R-:W-:-:S05]  /*0760*/  @!P0 IMAD.MOV.U32 R3, RZ, RZ, R13 ;  /* 0x000000ffff038224 */ /* 0x000fca00078e000d */
[----:B------:R0:W2:Y:S01]  /*0770*/  @!P0 LDG.E.128.CONSTANT R4, [R2.64] ;  /* 0x0000000602048981 */ /* 0x0000a2000c1e9d00 */
[----:B------:R-:W-:Y:S02]  /*0780*/  IADD3 R23, P1, R23, 0x1, RZ ;  /* 0x0000000117177810 */ /* 0x000fe40007f3e0ff */
[----:B------:R-:W-:-:S03]  /*0790*/  IADD3 R8, P3, R8, 0x100, RZ ;  /* 0x0000010008087810 */ /* 0x000fc60007f7e0ff */
[----:B------:R-:W-:Y:S01]  /*07a0*/  IMAD.X R0, RZ, RZ, R0, P1 ;  /* 0x000000ffff007224 */ /* 0x000fe200008e0600 */
[----:B------:R-:W-:Y:S01]  /*07b0*/  IADD3 R12, P1, R12, 0x1000, RZ ;  /* 0x000010000c0c7810 */ /* 0x000fe20007f3e0ff */
[----:B------:R-:W-:Y:S02]  /*07c0*/  IMAD.X R9, RZ, RZ, R9, P3 ;  /* 0x000000ffff097224 */ /* 0x000fe400018e0609 */
[----:B0-----:R-:W-:Y:S01]  /*07d0*/  @!P0 IMAD.MOV.U32 R2, RZ, RZ, R10 ;  /* 0x000000ffff028224 */ /* 0x001fe200078e000a */
[----:B------:R-:W-:Y:S01]  /*07e0*/  IADD3 R10, P2, R10, 0x1000, RZ ;  /* 0x000010000a0a7810 */ /* 0x000fe20007f5e0ff */
[----:B------:R-:W-:Y:S02]  /*07f0*/  @!P0 IMAD.MOV.U32 R3, RZ, RZ, R11 ;  /* 0x000000ffff038224 */ /* 0x000fe400078e000b */
[----:B------:R-:W-:Y:S02]  /*0800*/  IMAD.X R13, RZ, RZ, R13, P1 ;  /* 0x000000ffff0d7224 */ /* 0x000fe400008e060d */
[----:B------:R-:W-:Y:S01]  /*0810*/  IMAD.X R11, RZ, RZ, R11, P2 ;  /* 0x000000ffff0b7224 */ /* 0x000fe200010e060b */
[----:B--2---:R0:W-:Y:S01]  /*0820*/  @!P0 STG.E.128 [R2.64], R4 ;  /* 0x0000000402008986 */ /* 0x0041e2000c101d06 */
[----:B------:R-:W-:-:S04]  /*0830*/  ISETP.NE.U32.AND P0, PT, R23, RZ, PT ;  /* 0x000000ff1700720c */ /* 0x000fc80003f05070 */
[----:B------:R-:W-:-:S13]  /*0840*/  ISETP.NE.AND.EX P0, PT, R0, RZ, PT, P0 ;  /* 0x000000ff0000720c */ /* 0x000fda0003f05300 */
[----:B0-----:R-:W-:Y:S05]  /*0850*/  @P0 BRA `(.L_x_2) ;  /* 0xfffffed000000947 */ /* 0x001fea000383ffff */
[----:B------:R-:W-:Y:S05]  /*0860*/  EXIT ;  /* 0x000000000000794d */ /* 0x000fea0003800000 */
.L_x_3:
[----:B------:R-:W-:-:S00]  /*0870*/  BRA `(.L_x_3) ;  /* 0xfffffff000007947 */ /* 0x000fc0000383ffff */
[----:B------:R-:W-:-:S00]  /*0880*/  NOP ;  /* 0x0000000000007918 */ /* 0x000fc00000000000 */
[----:B------:R-:W-:-:S00]  /*0890*/  NOP ;  /* 0x0000000000007918 */ /* 0x000fc00000000000 */
[----:B------:R-:W-:-:S00]  /*08a0*/  NOP ;  /* 0x0000000000007918 */ /* 0x000fc00000000000 */
[----:B------:R-:W-:-:S00]  /*08b0*/  NOP ;  /* 0x0000000000007918 */ /* 0x000fc00000000000 */
[----:B------:R-:W-:-:S00]  /*08c0*/  NOP ;  /* 0x0000000000007918 */ /* 0x000fc00000000000 */
[----:B------:R-:W-:-:S00]  /*08d0*/  NOP ;  /* 0x0000000000007918 */ /* 0x000fc00000000000 */
[----:B------:R-:W-:-:S00]  /*08e0*/  NOP ;  /* 0x0000000000007918 */ /* 0x000fc00000000000 */
[----:B------:R-:W-:-:S00]  /*08f0*/  NOP ;  /* 0x0000000000007918 */ /* 0x000fc00000000000 */
.L_x_64:


//--------------------- .text.copy_n_3585_to_3840__kernel --------------------------
	.section	.text.copy_n_3585_to_3840__kernel,"ax",@progbits
	.sectioninfo	@"SHI_REGISTERS=36"
	.align	128
        .global         copy_n_3585_to_3840__kernel
        .type           copy_n_3585_to_3840__kernel,@function
        .size           copy_n_3585_to_3840__kernel,(.L_x_65 - copy_n_3585_to_3840__kernel)
        .other          copy_n_3585_to_3840__kernel,@"STO_CUDA_ENTRY STV_DEFAULT"
copy_n_3585_to_3840__kernel:
.text.copy_n_3585_to_3840__kernel:
[----:B------:R-:W-:-:S02]  /*0000*/  IMAD.MOV.U32 R1, RZ, RZ, c[0x0][0x28] ;  /* 0x00000a00ff017624 */ /* 0x000fc400078e00ff */
[----:B------:R-:W-:-:S05]  /*0010*/  IMAD.MOV.U32 R8, RZ, RZ, c[0x0][0x170] ;  /* 0x00005c00ff087624 */ /* 0x000fca00078e00ff */
[----:B------:R-:W-:-:S05]  /*0020*/  IADD3 R8, P0, R8, 0xeff, RZ ;  /* 0x00000eff08087810 */ /* 0x000fca0007f1e0ff */
[----:B------:R-:W-:-:S04]  /*0030*/  IMAD.X R9, RZ, RZ, c[0x0][0x174], P0 ;  /* 0x00005d00ff097624 */ /* 0x000fc800000e06ff */
[----:B------:R-:W-:-:S06]  /*0040*/  IMAD.WIDE.U32 R2, R9, -0x77777777, RZ ;  /* 0x8888888909027825 */ /* 0x000fcc00078e00ff */
[----:B------:R-:W-:-:S04]  /*0050*/  IMAD.WIDE.U32 R4, P0, R8, -0x77777778, R2 ;  /* 0x8888888808047825 */ /* 0x000fc80007800002 */
[C---:B------:R-:W-:Y:S01]  /*0060*/  IMAD.WIDE.U32 R2, R8.reuse, -0x77777777, RZ ;  /* 0x8888888908027825 */ /* 0x040fe200078e00ff */
[----:B------:R-:W-:-:S04]  /*0070*/  IADD3 R6, P1, R8, R5, RZ ;  /* 0x0000000508067210 */ /* 0x000fc80007f3e0ff */
[----:B------:R-:W-:Y:S02]  /*0080*/  IADD3.X R7, RZ, R9, RZ, P0, P1 ;  /* 0x00000009ff077210 */ /* 0x000fe400007e24ff */
[----:B------:R-:W-:Y:S02]  /*0090*/  IADD3 RZ, P0, R3, R4, RZ ;  /* 0x0000000403ff7210 */ /* 0x000fe40007f1e0ff */
[----:B------:R-:W-:-:S03]  /*00a0*/  ISETP.LT.AND P1, PT, R9, RZ, PT ;  /* 0x000000ff0900720c */ /* 0x000fc60003f21270 */
[----:B------:R-:W-:-:S05]  /*00b0*/  IMAD.WIDE.U32.X R2, R9, -0x77777778, R6, P0 ;  /* 0x8888888809027825 */ /* 0x000fca00000e0406 */
[----:B------:R-:W-:-:S05]  /*00c0*/  IADD3 R11, P0, -R8, R2, RZ ;  /* 0x00000002080b7210 */ /* 0x000fca0007f1e1ff */
[----:B------:R-:W-:Y:S01]  /*00d0*/  IMAD.X R2, R3, 0x1, ~R9, P0 ;  /* 0x0000000103027824 */ /* 0x000fe200000e0e09 */
[----:B------:R-:W-:-:S04]  /*00e0*/  IADD3 R0, P0, R11, 0x77777777, RZ ;  /* 0x777777770b007810 */ /* 0x000fc80007f1e0ff */
[----:B------:R-:W-:Y:S02]  /*00f0*/  IADD3.X R3, R2, 0x77777777, RZ, P0, !PT ;  /* 0x7777777702037810 */ /* 0x000fe400007fe4ff */
[----:B------:R-:W-:Y:S02]  /*0100*/  SEL R11, R0, R11, P1 ;  /* 0x0000000b000b7207 */ /* 0x000fe40000800000 */
[----:B------:R-:W-:-:S04]  /*0110*/  SEL R10, R3, R2, P1 ;  /* 0x00000002030a7207 */ /* 0x000fc80000800000 */
[----:B------:R-:W-:-:S04]  /*0120*/  SHF.R.S64 R11, R11, 0xb, R10 ;  /* 0x0000000b0b0b7819 */ /* 0x000fc8000000100a */
[----:B------:R-:W-:-:S04]  /*0130*/  LEA.HI R11, P0, R10, R11, RZ, 0x1 ;  /* 0x0000000b0a0b7211 */ /* 0x000fc800078108ff */
[----:B------:R-:W-:Y:S01]  /*0140*/  LEA.HI.X.SX32 R10, R10, RZ, 0x15, P0 ;  /* 0x000000ff0a0a7211 */ /* 0x000fe200000faeff */
[----:B------:R-:W-:-:S04]  /*0150*/  IMAD.HI.U32 R8, R11, -0xf00, R8 ;  /* 0xfffff1000b087827 */ /* 0x000fc800078e0008 */
[----:B------:R-:W-:-:S05]  /*0160*/  IMAD R29, R10, -0xf00, RZ ;  /* 0xfffff1000a1d7824 */ /* 0x000fca00078e02ff */
[----:B------:R-:W-:-:S04]  /*0170*/  IADD3 R29, R8, -R11, R29 ;  /* 0x8000000b081d7210 */ /* 0x000fc80007ffe01d */
[--C-:B------:R-:W-:Y:S02]  /*0180*/  SHF.R.S32.HI R0, RZ, 0x1f, R29.reuse ;  /* 0x0000001fff007819 */ /* 0x100fe4000001141d */
[----:B------:R-:W-:Y:S02]  /*0190*/  SHF.R.S32.HI R29, RZ, 0x1f, R29 ;  /* 0x0000001fff1d7819 */ /* 0x000fe4000001141d */
[----:B------:R-:W-:-:S04]  /*01a0*/  IADD3 R27, P1, R0, R11, RZ ;  /* 0x0000000b001b7210 */ /* 0x000fc80007f3e0ff */
[----:B------:R-:W-:Y:S01]  /*01b0*/  ISETP.GE.U32.AND P0, PT, R27, 0x1, PT ;  /* 0x000000011b00780c */ /* 0x000fe20003f06070 */
[----:B------:R-:W-:-:S05]  /*01c0*/  IMAD.X R26, R29, 0x1, R10, P1 ;  /* 0x000000011d1a7824 */ /* 0x000fca00008e060a */
[----:B------:R-:W-:-:S13]  /*01d0*/  ISETP.GE.AND.EX P0, PT, R26, RZ, PT, P0 ;  /* 0x000000ff1a00720c */ /* 0x000fda0003f06300 */
[----:B------:R-:W-:Y:S05]  /*01e0*/  @!P0 EXIT ;  /* 0x000000000000894d */ /* 0x000fea0003800000 */
[C---:B------:R-:W-:Y:S01]  /*01f0*/  IADD3 R2, P0, R27.reuse, -0x1, RZ ;  /* 0xffffffff1b027810 */ /* 0x040fe20007f1e0ff */
[----:B------:R-:W0:Y:S01]  /*0200*/  S2R R24, SR_TID.X ;  /* 0x0000000000187919 */ /* 0x000e220000002100 */
[----:B------:R-:W-:Y:S01]  /*0210*/  LOP3.LUT R25, R27, 0x3, RZ, 0xc0, !PT ;  /* 0x000000031b197812 */ /* 0x000fe200078ec0ff */
[----:B------:R-:W1:Y:S01]  /*0220*/  S2UR UR4, SR_CTAID.X ;  /* 0x00000000000479c3 */ /* 0x000e620000002500 */
[----:B------:R-:W-:Y:S01]  /*0230*/  ISETP.GE.U32.AND P1, PT, R2, 0x3, PT ;  /* 0x000000030200780c */ /* 0x000fe20003f26070 */
[----:B------:R-:W-:Y:S01]  /*0240*/  ULDC.64 UR6, c[0x0][0x118] ;  /* 0x0000460000067ab9 */ /* 0x000fe20000000a00 */
[----:B------:R-:W-:Y:S01]  /*0250*/  IADD3.X R2, R26, -0x1, RZ, P0, !PT ;  /* 0xffffffff1a027810 */ /* 0x000fe200007fe4ff */
[----:B------:R-:W-:Y:S01]  /*0260*/  CS2R R22, SRZ ;  /* 0x0000000000167805 */ /* 0x000fe2000001ff00 */
[----:B------:R-:W-:Y:S02]  /*0270*/  ISETP.NE.U32.AND P0, PT, R25, RZ, PT ;  /* 0x000000ff1900720c */ /* 0x000fe40003f05070 */
[----:B------:R-:W-:-:S02]  /*0280*/  ISETP.GE.U32.AND.EX P1, PT, R2, RZ, PT, P1 ;  /* 0x000000ff0200720c */ /* 0x000fc40003f26110 */
[----:B------:R-:W-:-:S11]  /*0290*/  ISETP.NE.AND.EX P0, PT, RZ, RZ, PT, P0 ;  /* 0x000000ffff00720c */ /* 0x000fd60003f05300 */
[----:B-1----:R-:W-:Y:S05]  /*02a0*/  @!P1 BRA `(.L_x_4) ;  /* 0x000003c000009947 */ /* 0x002fea0003800000 */
[----:B------:R-:W-:Y:S02]  /*02b0*/  IMAD R5, R26, UR4, RZ ;  /* 0x000000041a057c24 */ /* 0x000fe4000f8e02ff */
[----:B------:R-:W-:-:S04]  /*02c0*/  IMAD.WIDE.U32 R6, R27, UR4, RZ ;  /* 0x000000041b067c25 */ /* 0x000fc8000f8e00ff */
[----:B------:R-:W-:Y:S01]  /*02d0*/  IMAD.IADD R5, R7, 0x1, R5 ;  /* 0x0000000107057824 */ /* 0x000fe200078e0205 */
[C---:B0-----:R-:W-:Y:S01]  /*02e0*/  LEA R4, P1, R6.reuse, R24, 0x8 ;  /* 0x0000001806047211 */ /* 0x041fe200078240ff */
[C---:B------:R-:W-:Y:S01]  /*02f0*/  IMAD.SHL.U32 R2, R6.reuse, 0x400, RZ ;  /* 0x0000040006027824 */ /* 0x040fe200078e00ff */
[----:B------:R-:W-:Y:S02]  /*0300*/  IADD3 R7, P2, RZ, -c[0x0][0x170], RZ ;  /* 0x80005c00ff077a10 */ /* 0x000fe40007f5e0ff */
[C-C-:B------:R-:W-:Y:S02]  /*0310*/  SHF.L.U64.HI R3, R6.reuse, 0xa, R5.reuse ;  /* 0x0000000a06037819 */ /* 0x140fe40000010205 */
[----:B------:R-:W-:Y:S01]  /*0320*/  LEA.HI.X R5, R6, RZ, R5, 0x8, P1 ;  /* 0x000000ff06057211 */ /* 0x000fe200008f4405 */
[----:B------:R-:W-:Y:S01]  /*0330*/  IMAD.X R6, RZ, RZ, ~c[0x0][0x174], P2 ;  /* 0x80005d00ff067624 */ /* 0x000fe200010e06ff */
[----:B------:R-:W-:Y:S01]  /*0340*/  IADD3 R0, P1, P2, -R11, R25, -R0 ;  /* 0x000000190b007210 */ /* 0x000fe20007a3e900 */
[----:B------:R-:W-:-:S03]  /*0350*/  IMAD.WIDE.U32 R2, R24, 0x4, R2 ;  /* 0x0000000418027825 */ /* 0x000fc600078e0002 */
[----:B------:R-:W-:Y:S01]  /*0360*/  IADD3.X R29, ~R10, RZ, ~R29, P1, P2 ;  /* 0x000000ff0a1d7210 */ /* 0x000fe20000fe4d1d */
[C---:B------:R-:W-:Y:S01]  /*0370*/  IMAD.SHL.U32 R30, R2.reuse, 0x4, RZ ;  /* 0x00000004021e7824 */ /* 0x040fe200078e00ff */
[----:B------:R-:W-:Y:S01]  /*0380*/  SHF.L.U64.HI R2, R2, 0x2, R3 ;  /* 0x0000000202027819 */ /* 0x000fe20000010203 */
[----:B------:R-:W-:-:S04]  /*0390*/  IMAD.WIDE.U32 R4, R7, 0x280, R4 ;  /* 0x0000028007047825 */ /* 0x000fc800078e0004 */
[----:B------:R-:W-:Y:S01]  /*03a0*/  IMAD R7, R6, 0x280, RZ ;  /* 0x0000028006077824 */ /* 0x000fe200078e02ff */
[C---:B------:R-:W-:Y:S01]  /*03b0*/  IADD3 R6, P3, R30.reuse, c[0x0][0x160], RZ ;  /* 0x000058001e067a10 */ /* 0x040fe20007f7e0ff */
[----:B------:R-:W-:Y:S01]  /*03c0*/  IMAD.MOV.U32 R31, RZ, RZ, R4 ;  /* 0x000000ffff1f7224 */ /* 0x000fe200078e0004 */
[----:B------:R-:W-:Y:S01]  /*03d0*/  IADD3 R30, P4, R30, c[0x0][0x168], RZ ;  /* 0x00005a001e1e7a10 */ /* 0x000fe20007f9e0ff */
[----:B------:R-:W-:Y:S01]  /*03e0*/  IMAD.IADD R28, R5, 0x1, R7 ;  /* 0x00000001051c7824 */ /* 0x000fe200078e0207 */
[C---:B------:R-:W-:Y:S02]  /*03f0*/  IADD3.X R3, R2.reuse, c[0x0][0x164], RZ, P3, !PT ;  /* 0x0000590002037a10 */ /* 0x040fe40001ffe4ff */
[----:B------:R-:W-:-:S02]  /*0400*/  IADD3.X R33, R2, c[0x0][0x16c], RZ, P4, !PT ;  /* 0x00005b0002217a10 */ /* 0x000fc400027fe4ff */
.L_x_5:
[C---:B------:R-:W-:Y:S02]  /*0410*/  IADD3 R5, P1, R31.reuse, 0x100, RZ ;  /* 0x000001001f057810 */ /* 0x040fe40007f3e0ff */
[----:B------:R-:W-:Y:S02]  /*0420*/  IADD3 R4, P4, R31, 0x200, RZ ;  /* 0x000002001f047810 */ /* 0x000fe40007f9e0ff */
[----:B------:R-:W-:Y:S01]  /*0430*/  ISETP.GT.U32.AND P2, PT, R5, -0x1, PT ;  /* 0xffffffff0500780c */ /* 0x000fe20003f44070 */
[----:B------:R-:W-:Y:S01]  /*0440*/  IMAD.X R5, RZ, RZ, R28, P1 ;  /* 0x000000ffff057224 */ /* 0x000fe200008e061c */
[----:B------:R-:W-:-:S02]  /*0450*/  IADD3 R2, P5, R31, 0x300, RZ ;  /* 0x000003001f027810 */ /* 0x000fc40007fbe0ff */
[----:B------:R-:W-:Y:S01]  /*0460*/  ISETP.GT.U32.AND P3, PT, R4, -0x1, PT ;  /* 0xffffffff0400780c */ /* 0x000fe20003f64070 */
[--C-:B------:R-:W-:Y:S01]  /*0470*/  IMAD.X R4, RZ, RZ, R28.reuse, P4 ;  /* 0x000000ffff047224 */ /* 0x100fe200020e061c */
[----:B------:R-:W-:Y:S02]  /*0480*/  ISETP.GT.AND.EX P2, PT, R5, -0x1, PT, P2 ;  /* 0xffffffff0500780c */ /* 0x000fe40003f44320 */
[----:B------:R-:W-:Y:S01]  /*0490*/  ISETP.GT.U32.AND P1, PT, R2, -0x1, PT ;  /* 0xffffffff0200780c */ /* 0x000fe20003f24070 */
[----:B------:R-:W-:Y:S01]  /*04a0*/  IMAD.X R2, RZ, RZ, R28, P5 ;  /* 0x000000ffff027224 */ /* 0x000fe200028e061c */
[----:B------:R-:W-:Y:S02]  /*04b0*/  ISETP.GT.AND.EX P3, PT, R4, -0x1, PT, P3 ;  /* 0xffffffff0400780c */ /* 0x000fe40003f64330 */
[----:B------:R-:W-:Y:S02]  /*04c0*/  ISETP.GT.U32.AND P4, PT, R31, -0x1, PT ;  /* 0xffffffff1f00780c */ /* 0x000fe40003f84070 */
[----:B------:R-:W-:Y:S01]  /*04d0*/  ISETP.GT.AND.EX P1, PT, R2, -0x1, PT, P1 ;  /* 0xffffffff0200780c */ /* 0x000fe20003f24310 */
[----:B------:R-:W-:Y:S01]  /*04e0*/  IMAD.MOV.U32 R2, RZ, RZ, R6 ;  /* 0x000000ffff027224 */ /* 0x000fe200078e0006 */
[----:B------:R-:W-:-:S04]  /*04f0*/  ISETP.GT.AND.EX P4, PT, R28, -0x1, PT, P4 ;  /* 0xffffffff1c00780c */ /* 0x000fc80003f84340 */
[----:B------:R-:W2:Y:S04]  /*0500*/  @!P2 LDG.E.128.CONSTANT R4, [R2.64+0x1000] ;  /* 0x001000060204a981 */ /* 0x000ea8000c1e9d00 */
[----:B-1----:R-:W3:Y:S04]  /*0510*/  @!P3 LDG.E.128.CONSTANT R8, [R2.64+0x2000] ;  /* 0x002000060208b981 */ /* 0x002ee8000c1e9d00 */
[----:B------:R-:W4:Y:S04]  /*0520*/  @!P1 LDG.E.128.CONSTANT R12, [R2.64+0x3000] ;  /* 0x00300006020c9981 */ /* 0x000f28000c1e9d00 */
[----:B------:R-:W5:Y:S01]  /*0530*/  @!P4 LDG.E.128.CONSTANT R16, [R2.64] ;  /* 0x000000060210c981 */ /* 0x000f62000c1e9d00 */
[----:B------:R-:W-:-:S02]  /*0540*/  IMAD.MOV.U32 R20, RZ, RZ, R30 ;  /* 0x000000ffff147224 */ /* 0x000fc400078e001e */
[----:B------:R-:W-:-:S05]  /*0550*/  IMAD.MOV.U32 R21, RZ, RZ, R33 ;  /* 0x000000ffff157224 */ /* 0x000fca00078e0021 */
[----:B--2---:R0:W-:Y:S01]  /*0560*/  @!P2 STG.E.128 [R20.64+0x1000], R4 ;  /* 0x001000041400a986 */ /* 0x0041e2000c101d06 */
[----:B------:R-:W-:-:S03]  /*0570*/  IADD3 R23, P2, R23, 0x4, RZ ;  /* 0x0000000417177810 */ /* 0x000fc60007f5e0ff */
[----:B---3--:R1:W-:Y:S01]  /*0580*/  @!P3 STG.E.128 [R20.64+0x2000], R8 ;  /* 0x002000081400b986 */ /* 0x0083e2000c101d06 */
[----:B------:R-:W-:Y:S01]  /*0590*/  IADD3 R30, P3, R23, R0, RZ ;  /* 0x00000000171e7210 */ /* 0x000fe20007f7e0ff */
[----:B------:R-:W-:Y:S01]  /*05a0*/  IMAD.X R22, RZ, RZ, R22, P2 ;  /* 0x000000ffff167224 */ /* 0x000fe200010e0616 */
[----:B------:R-:W-:Y:S01]  /*05b0*/  IADD3 R31, P2, R31, 0x400, RZ ;  /* 0x000004001f1f7810 */ /* 0x000fe20007f5e0ff */
[----:B----4-:R1:W-:Y:S01]  /*05c0*/  @!P1 STG.E.128 [R20.64+0x3000], R12 ;  /* 0x0030000c14009986 */ /* 0x0103e2000c101d06 */
[----:B------:R-:W-:Y:S01]  /*05d0*/  ISETP.NE.U32.AND P1, PT, R30, RZ, PT ;  /* 0x000000ff1e00720c */ /* 0x000fe20003f25070 */
[----:B------:R-:W-:Y:S02]  /*05e0*/  IMAD.X R30, R22, 0x1, R29, P3 ;  /* 0x00000001161e7824 */ /* 0x000fe400018e061d */
[----:B-----5:R1:W-:Y:S01]  /*05f0*/  @!P4 STG.E.128 [R20.64], R16 ;  /* 0x000000101400c986 */ /* 0x0203e2000c101d06 */
[----:B------:R-:W-:Y:S02]  /*0600*/  IMAD.X R28, RZ, RZ, R28, P2 ;  /* 0x000000ffff1c7224 */ /* 0x000fe400010e061c */
[----:B------:R-:W-:-:S02]  /*0610*/  ISETP.NE.AND.EX P1, PT, R30, RZ, PT, P1 ;  /* 0x000000ff1e00720c */ /* 0x000fc40003f25310 */
[----:B------:R-:W-:Y:S02]  /*0620*/  IADD3 R30, P4, R20, 0x4000, RZ ;  /* 0x00004000141e7810 */ /* 0x000fe40007f9e0ff */
[----:B0-----:R-:W-:-:S03]  /*0630*/  IADD3 R6, P3, R2, 0x4000, RZ ;  /* 0x0000400002067810 */ /* 0x001fc60007f7e0ff */
[----:B------:R-:W-:Y:S02]  /*0640*/  IMAD.X R33, RZ, RZ, R21, P4 ;  /* 0x000000ffff217224 */ /* 0x000fe400020e0615 */
[----:B------:R-:W-:-:S04]  /*0650*/  IMAD.X R3, RZ, RZ, R3, P3 ;  /* 0x000000ffff037224 */ /* 0x000fc800018e0603 */
[----:B------:R-:W-:Y:S05]  /*0660*/  @P1 BRA `(.L_x_5) ;  /* 0xfffffda000001947 */ /* 0x000fea000383ffff */
.L_x_4:
[----:B------:R-:W-:Y:S05]  /*0670*/  @!P0 EXIT ;  /* 0x000000000000894d */ /* 0x000fea0003800000 */
        /* <DEDUP_REMOVED lines=10> */
[C---:B0-----:R-:W-:Y:S01]  /*0720*/  IADD3 R2, P0, R24.reuse, R3, RZ ;  /* 0x0000000318027210 */ /* 0x041fe20007f1e0ff */
        /* <DEDUP_REMOVED lines=17> */
.L_x_6:
        /* <DEDUP_REMOVED lines=20> */
.L_x_7:
        /* <DEDUP_REMOVED lines=16> */
.L_x_65:


//--------------------- .text.copy_n_3329_to_3584__kernel --------------------------
	.section	.text.copy_n_3329_to_3584__kernel,"ax",@progbits
	.sectioninfo	@"SHI_REGISTERS=36"
	.align	128
        .global         copy_n_3329_to_3584__kernel
        .type           copy_n_3329_to_3584__kernel,@function
        .size           copy_n_3329_to_3584__kernel,(.L_x_66 - copy_n_3329_to_3584__kernel)
        .other          copy_n_3329_to_3584__kernel,@"STO_CUDA_ENTRY STV_DEFAULT"
copy_n_3329_to_3584__kernel:
.text.copy_n_3329_to_3584__kernel:
[----:B------:R-:W-:-:S02]  /*0000*/  IMAD.MOV.U32 R1, RZ, RZ, c[0x0][0x28] ;  /* 0x00000a00ff017624 */ /* 0x000fc400078e00ff */
[----:B------:R-:W-:-:S05]  /*0010*/  IMAD.MOV.U32 R8, RZ, RZ, c[0x0][0x170] ;  /* 0x00005c00ff087624 */ /* 0x000fca00078e00ff */
[----:B------:R-:W-:-:S05]  /*0020*/  IADD3 R8, P0, R8, 0xdff, RZ ;  /* 0x00000dff08087810 */ /* 0x000fca0007f1e0ff */
[----:B------:R-:W-:-:S04]  /*0030*/  IMAD.X R9, RZ, RZ, c[0x0][0x174], P0 ;  /* 0x00005d00ff097624 */ /* 0x000fc800000e06ff */
[C---:B------:R-:W-:Y:S01]  /*0040*/  IMAD.WIDE.U32 R2, R9.reuse, 0x24924925, RZ ;  /* 0x2492492509027825 */ /* 0x040fe200078e00ff */
[----:B------:R-:W-:-:S05]  /*0050*/  ISETP.LT.AND P1, PT, R9, RZ, PT ;  /* 0x000000ff0900720c */ /* 0x000fca0003f21270 */
[----:B------:R-:W-:-:S04]  /*0060*/  IMAD.WIDE.U32 R4, P0, R8, 0x49249249, R2 ;  /* 0x4924924908047825 */ /* 0x000fc80007800002 */
[----:B------:R-:W-:-:S04]  /*0070*/  IMAD.WIDE.U32 R2, R8, 0x24924925, RZ ;  /* 0x2492492508027825 */ /* 0x000fc800078e00ff */
[----:B------:R-:W-:Y:S01]  /*0080*/  IMAD.X R7, RZ, RZ, RZ, P0 ;  /* 0x000000ffff077224 */ /* 0x000fe200000e06ff */
[----:B------:R-:W-:Y:S01]  /*0090*/  IADD3 RZ, P0, R3, R4, RZ ;  /* 0x0000000403ff7210 */ /* 0x000fe20007f1e0ff */
[----:B------:R-:W-:-:S04]  /*00a0*/  IMAD.MOV.U32 R6, RZ, RZ, R5 ;  /* 0x000000ffff067224 */ /* 0x000fc800078e0005 */
[----:B------:R-:W-:-:S05]  /*00b0*/  IMAD.WIDE.U32.X R2, R9, 0x49249249, R6, P0 ;  /* 0x4924924909027825 */ /* 0x000fca00000e0406 */
[----:B------:R-:W-:-:S04]  /*00c0*/  IADD3 R11, P0, R2, -0x24924925, RZ ;  /* 0xdb6db6db020b7810 */ /* 0x000fc80007f1e0ff */
[----:B------:R-:W-:Y:S02]  /*00d0*/  IADD3.X R5, R3, -0x4924924a, RZ, P0, !PT ;  /* 0xb6db6db603057810 */ /* 0x000fe400007fe4ff */
        /* <DEDUP_REMOVED lines=49> */
.L_x_9:
        /* <DEDUP_REMOVED lines=38> */
.L_x_8:
        /* <DEDUP_REMOVED lines=29> */
.L_x_10:
        /* <DEDUP_REMOVED lines=20> */
.L_x_11:
        /* <DEDUP_REMOVED lines=10> */
.L_x_66:


//--------------------- .text.copy_n_3073_to_3328__kernel --------------------------
	.section	.text.copy_n_3073_to_3328__kernel,"ax",@progbits
	.sectioninfo	@"SHI_REGISTERS=36"
	.align	128
        .global         copy_n_3073_to_3328__kernel
        .type           copy_n_3073_to_3328__kernel,@function
        .size           copy_n_3073_to_3328__kernel,(.L_x_67 - copy_n_3073_to_3328__kernel)
        .other          copy_n_3073_to_3328__kernel,@"STO_CUDA_ENTRY STV_DEFAULT"
copy_n_3073_to_3328__kernel:
.text.copy_n_3073_to_3328__kernel:
[----:B------:R-:W-:-:S02]  /*0000*/  IMAD.MOV.U32 R1, RZ, RZ, c[0x0][0x28] ;  /* 0x00000a00ff017624 */ /* 0x000fc400078e00ff */
[----:B------:R-:W-:Y:S02]  /*0010*/  IMAD.MOV.U32 R2, RZ, RZ, 0x5 ;  /* 0x00000005ff027424 */ /* 0x000fe400078e00ff */
[----:B------:R-:W-:Y:S02]  /*0020*/  IMAD.MOV.U32 R13, RZ, RZ, c[0x0][0x170] ;  /* 0x00005c00ff0d7624 */ /* 0x000fe400078e00ff */
[C---:B------:R-:W-:Y:S02]  /*0030*/  IMAD R5, R2.reuse, c[0x0][0x174], RZ ;  /* 0x00005d0002057a24 */ /* 0x040fe400078e02ff */
[----:B------:R-:W-:-:S04]  /*0040*/  IMAD.WIDE.U32 R2, R2, R13, c[0x2][0x0] ;  /* 0x0080000002027625 */ /* 0x000fc800078e000d */
[----:B------:R-:W-:-:S04]  /*0050*/  IMAD.IADD R3, R3, 0x1, R5 ;  /* 0x0000000103037824 */ /* 0x000fc800078e0205 */
[C---:B------:R-:W-:Y:S01]  /*0060*/  IMAD.WIDE.U32 R4, R3.reuse, -0x5f21fb89, RZ ;  /* 0xa0de047703047825 */ /* 0x040fe200078e00ff */
[----:B------:R-:W-:-:S05]  /*0070*/  ISETP.LT.AND P1, PT, R3, RZ, PT ;  /* 0x000000ff0300720c */ /* 0x000fca0003f21270 */
[----:B------:R-:W-:-:S04]  /*0080*/  IMAD.WIDE.U32 R6, P0, R2, 0x7e05f027, R4 ;  /* 0x7e05f02702067825 */ /* 0x000fc80007800004 */
[----:B------:R-:W-:-:S04]  /*0090*/  IMAD.WIDE.U32 R4, R2, -0x5f21fb89, RZ ;  /* 0xa0de047702047825 */ /* 0x000fc800078e00ff */
[----:B------:R-:W-:Y:S01]  /*00a0*/  IMAD.X R9, RZ, RZ, RZ, P0 ;  /* 0x000000ffff097224 */ /* 0x000fe200000e06ff */
[----:B------:R-:W-:Y:S01]  /*00b0*/  IADD3 RZ, P0, R5, R6, RZ ;  /* 0x0000000605ff7210 */ /* 0x000fe20007f1e0ff */
[----:B------:R-:W-:-:S04]  /*00c0*/  IMAD.MOV.U32 R8, RZ, RZ, R7 ;  /* 0x000000ffff087224 */ /* 0x000fc800078e0007 */
[----:B------:R-:W-:-:S05]  /*00d0*/  IMAD.WIDE.U32.X R4, R3, 0x7e05f027, R8, P0 ;  /* 0x7e05f02703047825 */ /* 0x000fca00000e0408 */
[----:B------:R-:W-:-:S04]  /*00e0*/  IADD3 R7, P0, R4, 0x5f21fb89, RZ ;  /* 0x5f21fb8904077810 */ /* 0x000fc80007f1e0ff */
        /* <DEDUP_REMOVED lines=17> */
[----:B------:R-:W-:Y:S01]  /*0200*/  ULDC UR4, c[0x0][0x174] ;  /* 0x00005d0000047ab9 */ /* 0x000fe20000000800 */
[----:B------:R-:W-:Y:S01]  /*0210*/  LOP3.LUT R4, R11, 0x3, RZ, 0xc0, !PT ;  /* 0x000000030b047812 */ /* 0x000fe200078ec0ff */
[----:B------:R-:W-:Y:S01]  /*0220*/  UIMAD UR4, UR4, 0xa00, URZ ;  /* 0x00000a00040478a4 */ /* 0x000fe2000f8e023f */
[----:B------:R-:W-:Y:S01]  /*0230*/  ISETP.GE.U32.AND P1, PT, R0, 0x3, PT ;  /* 0x000000030000780c */ /* 0x000fe20003f26070 */
[----:B------:R-:W-:Y:S01]  /*0240*/  IMAD.WIDE.U32 R2, R13, 0xa00, RZ ;  /* 0x00000a000d027825 */ /* 0x000fe200078e00ff */
[----:B------:R-:W-:Y:S01]  /*0250*/  IADD3.X R0, R12, -0x1, RZ, P0, !PT ;  /* 0xffffffff0c007810 */ /* 0x000fe200007fe4ff */
[----:B------:R-:W-:Y:S01]  /*0260*/  ULDC.64 UR6, c[0x0][0x118] ;  /* 0x0000460000067ab9 */ /* 0x000fe20000000a00 */
[----:B------:R-:W-:Y:S01]  /*0270*/  ISETP.NE.U32.AND P0, PT, R4, RZ, PT ;  /* 0x000000ff0400720c */ /* 0x000fe20003f05070 */
[----:B------:R-:W-:Y:S01]  /*0280*/  IMAD.MOV.U32 R5, RZ, RZ, RZ ;  /* 0x000000ffff057224 */ /* 0x000fe200078e00ff */
[----:B------:R-:W-:Y:S01]  /*0290*/  ISETP.GE.U32.AND.EX P1, PT, R0, RZ, PT, P1 ;  /* 0x000000ff0000720c */ /* 0x000fe20003f26110 */
[----:B------:R-:W-:Y:S01]  /*02a0*/  IMAD.MOV.U32 R10, RZ, RZ, RZ ;  /* 0x000000ffff0a7224 */ /* 0x000fe200078e00ff */
[----:B------:R-:W-:-:S02]  /*02b0*/  IADD3 R0, R3, UR4, RZ ;  /* 0x0000000403007c10 */ /* 0x000fc4000fffe0ff */
[----:B------:R-:W-:-:S09]  /*02c0*/  ISETP.NE.AND.EX P0, PT, RZ, RZ, PT, P0 ;  /* 0x000000ffff00720c */ /* 0x000fd20003f05300 */
[----:B------:R-:W-:Y:S05]  /*02d0*/  @!P1 BRA `(.L_x_12) ;  /* 0x0000067000009947 */ /* 0x000fea0003800000 */
[----:B------:R-:W0:Y:S01]  /*02e0*/  S2UR UR4, SR_CTAID.X ;  /* 0x00000000000479c3 */ /* 0x000e220000002500 */
[----:B------:R-:W1:Y:S01]  /*02f0*/  S2R R16, SR_TID.X ;  /* 0x0000000000107919 */ /* 0x000e620000002100 */
[----:B------:R-:W-:-:S04]  /*0300*/  IADD3 R14, P1, P2, -R14, R4, -R9 ;  /* 0x000000040e0e7210 */ /* 0x000fc80007a3e909 */
[----:B------:R-:W-:Y:S01]  /*0310*/  IADD3.X R15, ~R15, RZ, ~R8, P1, P2 ;  /* 0x000000ff0f0f7210 */ /* 0x000fe20000fe4d08 */
[----:B0-----:R-:W-:Y:S02]  /*0320*/  IMAD R13, R12, UR4, RZ ;  /* 0x000000040c0d7c24 */ /* 0x001fe4000f8e02ff */
[----:B------:R-:W-:-:S04]  /*0330*/  IMAD.WIDE.U32 R6, R11, UR4, RZ ;  /* 0x000000040b067c25 */ /* 0x000fc8000f8e00ff */
[----:B-1----:R-:W-:-:S04]  /*0340*/  IMAD.WIDE.U32 R16, R16, 0x3, RZ ;  /* 0x0000000310107825 */ /* 0x002fc800078e00ff */
[----:B------:R-:W-:Y:S02]  /*0350*/  IMAD.IADD R7, R7, 0x1, R13 ;  /* 0x0000000107077824 */ /* 0x000fe400078e020d */
[----:B------:R-:W-:-:S04]  /*0360*/  IMAD.WIDE.U32 R16, R6, 0x300, R16 ;  /* 0x0000030006107825 */ /* 0x000fc800078e0010 */
[----:B------:R-:W-:Y:S02]  /*0370*/  IMAD R13, R7, 0x300, RZ ;  /* 0x00000300070d7824 */ /* 0x000fe400078e02ff */
[----:B------:R-:W-:Y:S02]  /*0380*/  IMAD.SHL.U32 R7, R16, 0x4, RZ ;  /* 0x0000000410077824 */ /* 0x000fe400078e00ff */
[----:B------:R-:W-:-:S03]  /*0390*/  IMAD.IADD R13, R17, 0x1, R13 ;  /* 0x00000001110d7824 */ /* 0x000fc600078e020d */
[C---:B------:R-:W-:Y:S02]  /*03a0*/  IADD3 R6, P3, R7.reuse, c[0x0][0x160], RZ ;  /* 0x0000580007067a10 */ /* 0x040fe40007f7e0ff */
[----:B------:R-:W-:Y:S02]  /*03b0*/  SHF.L.U64.HI R18, R16, 0x2, R13 ;  /* 0x0000000210127819 */ /* 0x000fe4000001020d */
[----:B------:R-:W-:Y:S02]  /*03c0*/  IADD3 R17, P4, R7, c[0x0][0x168], RZ ;  /* 0x00005a0007117a10 */ /* 0x000fe40007f9e0ff */
[C---:B------:R-:W-:Y:S02]  /*03d0*/  IADD3.X R29, R18.reuse, c[0x0][0x164], RZ, P3, !PT ;  /* 0x00005900121d7a10 */ /* 0x040fe40001ffe4ff */
[----:B------:R-:W-:-:S02]  /*03e0*/  IADD3.X R18, R18, c[0x0][0x16c], RZ, P4, !PT ;  /* 0x00005b0012127a10 */ /* 0x000fc400027fe4ff */
.L_x_13:
[C---:B--2---:R-:W-:Y:S02]  /*03f0*/  IADD3 R19, P4, R16.reuse, 0x1, RZ ;  /* 0x0000000110137810 */ /* 0x044fe40007f9e0ff */
[----:B------:R-:W-:-:S02]  /*0400*/  IADD3 R7, P5, R16, 0x2, RZ ;  /* 0x0000000210077810 */ /* 0x000fc40007fbe0ff */
[C---:B------:R-:W-:Y:S02]  /*0410*/  IADD3 R9, P3, R16.reuse, 0x300, RZ ;  /* 0x0000030010097810 */ /* 0x040fe40007f7e0ff */
[-C--:B------:R-:W-:Y:S01]  /*0420*/  ISETP.GE.U32.AND P6, PT, R19, R2.reuse, PT ;  /* 0x000000021300720c */ /* 0x080fe20003fc6070 */
[--C-:B------:R-:W-:Y:S01]  /*0430*/  IMAD.X R19, RZ, RZ, R13.reuse, P4 ;  /* 0x000000ffff137224 */ /* 0x100fe200020e060d */
[-C--:B------:R-:W-:Y:S01]  /*0440*/  ISETP.GE.U32.AND P1, PT, R7, R2.reuse, PT ;  /* 0x000000020700720c */ /* 0x080fe20003f26070 */
[--C-:B------:R-:W-:Y:S01]  /*0450*/  IMAD.X R23, RZ, RZ, R13.reuse, P3 ;  /* 0x000000ffff177224 */ /* 0x100fe200018e060d */
[C---:B------:R-:W-:Y:S01]  /*0460*/  IADD3 R7, P2, R16.reuse, 0x301, RZ ;  /* 0x0000030110077810 */ /* 0x040fe20007f5e0ff */
[--C-:B------:R-:W-:Y:S01]  /*0470*/  IMAD.X R25, RZ, RZ, R13.reuse, P5 ;  /* 0x000000ffff197224 */ /* 0x100fe200028e060d */
[-C--:B------:R-:W-:Y:S02]  /*0480*/  ISETP.GE.U32.AND P4, PT, R9, R2.reuse, PT ;  /* 0x000000020900720c */ /* 0x080fe40003f86070 */
[----:B------:R-:W-:Y:S01]  /*0490*/  IADD3 R9, P3, R16, 0x302, RZ ;  /* 0x0000030210097810 */ /* 0x000fe20007f7e0ff */
[----:B------:R-:W-:Y:S01]  /*04a0*/  IMAD.X R21, RZ, RZ, R13, P2 ;  /* 0x000000ffff157224 */ /* 0x000fe200010e060d */
[----:B------:R-:W-:-:S02]  /*04b0*/  ISETP.GE.U32.AND P5, PT, R7, R2, PT ;  /* 0x000000020700720c */ /* 0x000fc40003fa6070 */
[-C--:B------:R-:W-:Y:S01]  /*04c0*/  ISETP.GE.AND.EX P6, PT, R19, R0.reuse, PT, P6 ;  /* 0x000000001300720c */ /* 0x080fe20003fc6360 */
[--C-:B------:R-:W-:Y:S01]  /*04d0*/  IMAD.X R19, RZ, RZ, R13.reuse, P3 ;  /* 0x000000ffff137224 */ /* 0x100fe200018e060d */
[----:B------:R-:W-:Y:S02]  /*04e0*/  IADD3 R7, P2, R16, 0x600, RZ ;  /* 0x0000060010077810 */ /* 0x000fe40007f5e0ff */
[----:B------:R-:W-:Y:S02]  /*04f0*/  ISETP.GE.AND.EX P1, PT, R25, R0, PT, P1 ;  /* 0x000000001900720c */ /* 0x000fe40003f26310 */
[----:B------:R-:W-:Y:S01]  /*0500*/  ISETP.GE.U32.AND P3, PT, R9, R2, PT ;  /* 0x000000020900720c */ /* 0x000fe20003f66070 */
[----:B------:R-:W-:Y:S01]  /*0510*/  IMAD.X R9, RZ, RZ, R13, P2 ;  /* 0x000000ffff097224 */ /* 0x000fe200010e060d */
[-C--:B------:R-:W-:Y:S02]  /*0520*/  ISETP.GE.AND.EX P5, PT, R21, R0.reuse, PT, P5 ;  /* 0x000000001500720c */ /* 0x080fe40003fa6350 */
[----:B------:R-:W-:-:S02]  /*0530*/  ISETP.GE.AND.EX P4, PT, R23, R0, PT, P4 ;  /* 0x000000001700720c */ /* 0x000fc40003f86340 */
[----:B------:R-:W-:Y:S01]  /*0540*/  ISETP.GE.U32.AND P2, PT, R7, R2, PT ;  /* 0x000000020700720c */ /* 0x000fe20003f46070 */
[----:B------:R-:W-:Y:S01]  /*0550*/  IMAD.MOV.U32 R7, RZ, RZ, R29 ;  /* 0x000000ffff077224 */ /* 0x000fe200078e001d */
[-C--:B------:R-:W-:Y:S02]  /*0560*/  ISETP.GE.AND.EX P3, PT, R19, R0.reuse, PT, P3 ;  /* 0x000000001300720c */ /* 0x080fe40003f66330 */
[----:B------:R-:W-:Y:S02]  /*0570*/  ISETP.GE.AND.EX P2, PT, R9, R0, PT, P2 ;  /* 0x000000000900720c */ /* 0x000fe40003f46320 */
[----:B------:R-:W2:Y:S04]  /*0580*/  @!P6 LDG.E.CONSTANT R19, [R6.64+0x4] ;  /* 0x000004060613e981 */ /* 0x000ea8000c1e9900 */
[----:B------:R-:W3:Y:S04]  /*0590*/  @!P1 LDG.E.CONSTANT R21, [R6.64+0x8] ;  /* 0x0000080606159981 */ /* 0x000ee8000c1e9900 */
[----:B------:R-:W4:Y:S04]  /*05a0*/  @!P5 LDG.E.CONSTANT R25, [R6.64+0xc04] ;  /* 0x000c04060619d981 */ /* 0x000f28000c1e9900 */
[----:B------:R-:W5:Y:S04]  /*05b0*/  @!P4 LDG.E.CONSTANT R23, [R6.64+0xc00] ;  /* 0x000c00060617c981 */ /* 0x000f68000c1e9900 */
[----:B------:R-:W5:Y:S04]  /*05c0*/  @!P3 LDG.E.CONSTANT R27, [R6.64+0xc08] ;  /* 0x000c0806061bb981 */ /* 0x000f68000c1e9900 */
[----:B------:R-:W5:Y:S01]  /*05d0*/  @!P2 LDG.E.CONSTANT R29, [R6.64+0x1800] ;  /* 0x00180006061da981 */ /* 0x000f62000c1e9900 */
[----:B------:R-:W-:-:S02]  /*05e0*/  IMAD.MOV.U32 R8, RZ, RZ, R17 ;  /* 0x000000ffff087224 */ /* 0x000fc400078e0011 */
[----:B------:R-:W-:-:S05]  /*05f0*/  IMAD.MOV.U32 R9, RZ, RZ, R18 ;  /* 0x000000ffff097224 */ /* 0x000fca00078e0012 */
[----:B--2---:R0:W-:Y:S01]  /*0600*/  @!P6 STG.E [R8.64+0x4], R19 ;  /* 0x000004130800e986 */ /* 0x0041e2000c101906 */
[----:B------:R-:W-:-:S03]  /*0610*/  IADD3 R17, P6, R16, 0x601, RZ ;  /* 0x0000060110117810 */ /* 0x000fc60007fde0ff */
[----:B---3--:R1:W-:Y:S01]  /*0620*/  @!P1 STG.E [R8.64+0x8], R21 ;  /* 0x0000081508009986 */ /* 0x0083e2000c101906 */
[----:B------:R-:W-:Y:S01]  /*0630*/  ISETP.GE.U32.AND P1, PT, R17, R2, PT ;  /* 0x000000021100720c */ /* 0x000fe20003f26070 */
[----:B------:R-:W-:Y:S02]  /*0640*/  IMAD.X R33, RZ, RZ, R13, P6 ;  /* 0x000000ffff217224 */ /* 0x000fe400030e060d */
[----:B----4-:R-:W-:Y:S01]  /*0650*/  @!P5 STG.E [R8.64+0xc04], R25 ;  /* 0x000c04190800d986 */ /* 0x010fe2000c101906 */
[----:B------:R-:W-:-:S03]  /*0660*/  IADD3 R17, P5, R16, 0x900, RZ ;  /* 0x0000090010117810 */ /* 0x000fc60007fbe0ff */
[----:B-----5:R2:W-:Y:S01]  /*0670*/  @!P4 STG.E [R8.64+0xc00], R23 ;  /* 0x000c00170800c986 */ /* 0x0205e2000c101906 */
[C---:B------:R-:W-:Y:S02]  /*0680*/  IADD3 R31, P4, R16.reuse, 0x602, RZ ;  /* 0x00000602101f7810 */ /* 0x040fe40007f9e0ff */
[----:B0-----:R-:W-:Y:S01]  /*0690*/  IADD3 R19, P6, R16, 0x901, RZ ;  /* 0x0000090110137810 */ /* 0x001fe20007fde0ff */
[----:B------:R0:W-:Y:S01]  /*06a0*/  @!P3 STG.E [R8.64+0xc08], R27 ;  /* 0x000c081b0800b986 */ /* 0x0001e2000c101906 */
[--C-:B-1----:R-:W-:Y:S01]  /*06b0*/  IMAD.X R21, RZ, RZ, R13.reuse, P5 ;  /* 0x000000ffff157224 */ /* 0x102fe200028e060d */
[-C--:B------:R-:W-:Y:S02]  /*06c0*/  ISETP.GE.U32.AND P3, PT, R31, R2.reuse, PT ;  /* 0x000000021f00720c */ /* 0x080fe40003f66070 */
[----:B------:R-:W-:Y:S01]  /*06d0*/  @!P2 STG.E [R8.64+0x1800], R29 ;  /* 0x0018001d0800a986 */ /* 0x000fe2000c101906 */
[----:B------:R-:W-:Y:S01]  /*06e0*/  ISETP.GE.U32.AND P2, PT, R17, R2, PT ;  /* 0x000000021100720c */ /* 0x000fe20003f46070 */
[----:B------:R-:W-:Y:S01]  /*06f0*/  IMAD.X R31, RZ, RZ, R13, P4 ;  /* 0x000000ffff1f7224 */ /* 0x000fe200020e060d */
[----:B------:R-:W-:-:S02]  /*0700*/  ISETP.GE.AND.EX P1, PT, R33, R0, PT, P1 ;  /* 0x000000002100720c */ /* 0x000fc40003f26310 */
[----:B------:R-:W-:Y:S02]  /*0710*/  IADD3 R17, P4, R16, 0x902, RZ ;  /* 0x0000090210117810 */ /* 0x000fe40007f9e0ff */
[----:B------:R-:W-:Y:S01]  /*0720*/  ISETP.GE.U32.AND P5, PT, R19, R2, PT ;  /* 0x000000021300720c */ /* 0x000fe20003fa6070 */
[--C-:B------:R-:W-:Y:S01]  /*0730*/  IMAD.X R19, RZ, RZ, R13.reuse, P6 ;  /* 0x000000ffff137224 */ /* 0x100fe200030e060d */
[----:B------:R-:W-:Y:S02]  /*0740*/  ISETP.GE.AND.EX P2, PT, R21, R0, PT, P2 ;  /* 0x000000001500720c */ /* 0x000fe40003f46320 */
[----:B------:R-:W-:Y:S01]  /*0750*/  ISETP.GE.U32.AND P6, PT, R17, R2, PT ;  /* 0x000000021100720c */ /* 0x000fe20003fc6070 */
[----:B------:R-:W-:-:S05]  /*0760*/  IMAD.X R17, RZ, RZ, R13, P4 ;  /* 0x000000ffff117224 */ /* 0x000fca00020e060d */
[----:B------:R-:W-:Y:S02]  /*0770*/  ISETP.GE.AND.EX P6, PT, R17, R0, PT, P6 ;  /* 0x000000001100720c */ /* 0x000fe40003fc6360 */
[----:B------:R-:W3:Y:S01]  /*0780*/  @!P1 LDG.E.CONSTANT R17, [R6.64+0x1804] ;  /* 0x0018040606119981 */ /* 0x000ee2000c1e9900 */
[----:B------:R-:W-:-:S03]  /*0790*/  ISETP.GE.U32.AND P4, PT, R16, R2, PT ;  /* 0x000000021000720c */ /* 0x000fc60003f86070 */
[----:B--2---:R-:W2:Y:S01]  /*07a0*/  @!P2 LDG.E.CONSTANT R23, [R6.64+0x2400] ;  /* 0x002400060617a981 */ /* 0x004ea2000c1e9900 */
[-C--:B------:R-:W-:Y:S02]  /*07b0*/  ISETP.GE.AND.EX P3, PT, R31, R0.reuse, PT, P3 ;  /* 0x000000001f00720c */ /* 0x080fe40003f66330 */
[-C--:B------:R-:W-:Y:S02]  /*07c0*/  ISETP.GE.AND.EX P4, PT, R13, R0.reuse, PT, P4 ;  /* 0x000000000d00720c */ /* 0x080fe40003f86340 */
[----:B------:R-:W-:Y:S02]  /*07d0*/  ISETP.GE.AND.EX P5, PT, R19, R0, PT, P5 ;  /* 0x000000001300720c */ /* 0x000fe40003fa6350 */
[----:B0-----:R0:W4:Y:S07]  /*07e0*/  @!P6 LDG.E.CONSTANT R27, [R6.64+0x2408] ;  /* 0x00240806061be981 */ /* 0x00112e000c1e9900 */
[----:B------:R-:W5:Y:S04]  /*07f0*/  @!P3 LDG.E.CONSTANT R21, [R6.64+0x1808] ;  /* 0x001808060615b981 */ /* 0x000f68000c1e9900 */
[----:B------:R0:W4:Y:S04]  /*0800*/  @!P4 LDG.E.CONSTANT R19, [R6.64] ;  /* 0x000000060613c981 */ /* 0x000128000c1e9900 */
[----:B------:R0:W4:Y:S04]  /*0810*/  @!P5 LDG.E.CONSTANT R25, [R6.64+0x2404] ;  /* 0x002404060619d981 */ /* 0x000128000c1e9900 */
[----:B---3--:R1:W-:Y:S01]  /*0820*/  @!P1 STG.E [R8.64+0x1804], R17 ;  /* 0x0018041108009986 */ /* 0x0083e2000c101906 */
[----:B------:R-:W-:-:S03]  /*0830*/  IADD3 R5, P1, R5, 0x4, RZ ;  /* 0x0000000405057810 */ /* 0x000fc60007f3e0ff */
[----:B--2---:R2:W-:Y:S01]  /*0840*/  @!P2 STG.E [R8.64+0x2400], R23 ;  /* 0x002400170800a986 */ /* 0x0045e2000c101906 */
[----:B------:R-:W-:Y:S01]  /*0850*/  IADD3 R18, P2, R5, R14, RZ ;  /* 0x0000000e05127210 */ /* 0x000fe20007f5e0ff */
[----:B------:R-:W-:-:S03]  /*0860*/  IMAD.X R10, RZ, RZ, R10, P1 ;  /* 0x000000ffff0a7224 */ /* 0x000fc600008e060a */
[----:B------:R-:W-:Y:S01]  /*0870*/  ISETP.NE.U32.AND P1, PT, R18, RZ, PT ;  /* 0x000000ff1200720c */ /* 0x000fe20003f25070 */
[----:B------:R-:W-:-:S05]  /*0880*/  IMAD.X R18, R10, 0x1, R15, P2 ;  /* 0x000000010a127824 */ /* 0x000fca00010e060f */
[----:B------:R-:W-:Y:S02]  /*0890*/  ISETP.NE.AND.EX P1, PT, R18, RZ, PT, P1 ;  /* 0x000000ff1200720c */ /* 0x000fe40003f25310 */
[----:B------:R-:W-:Y:S01]  /*08a0*/  IADD3 R16, P2, R16, 0xc00, RZ ;  /* 0x00000c0010107810 */ /* 0x000fe20007f5e0ff */
[----:B-----5:R2:W-:Y:S01]  /*08b0*/  @!P3 STG.E [R8.64+0x1808], R21 ;  /* 0x001808150800b986 */ /* 0x0205e2000c101906 */
[----:B0-----:R-:W-:-:S03]  /*08c0*/  IADD3 R6, P3, R6, 0x3000, RZ ;  /* 0x0000300006067810 */ /* 0x001fc60007f7e0ff */
[----:B----4-:R2:W-:Y:S01]  /*08d0*/  @!P4 STG.E [R8.64], R19 ;  /* 0x000000130800c986 */ /* 0x0105e2000c101906 */
[----:B-1----:R-:W-:-:S03]  /*08e0*/  IADD3 R17, P4, R8, 0x3000, RZ ;  /* 0x0000300008117810 */ /* 0x002fc60007f9e0ff */
[----:B------:R2:W-:Y:S01]  /*08f0*/  @!P5 STG.E [R8.64+0x2404], R25 ;  /* 0x002404190800d986 */ /* 0x0005e2000c101906 */
[----:B------:R-:W-:-:S03]  /*0900*/  IMAD.X R29, RZ, RZ, R7, P3 ;  /* 0x000000ffff1d7224 */ /* 0x000fc600018e0607 */
[----:B------:R2:W-:Y:S01]  /*0910*/  @!P6 STG.E [R8.64+0x2408], R27 ;  /* 0x0024081b0800e986 */ /* 0x0005e2000c101906 */
[----:B------:R-:W-:Y:S02]  /*0920*/  IMAD.X R18, RZ, RZ, R9, P4 ;  /* 0x000000ffff127224 */ /* 0x000fe400020e0609 */
[----:B------:R-:W-:Y:S01]  /*0930*/  IMAD.X R13, RZ, RZ, R13, P2 ;  /* 0x000000ffff0d7224 */ /* 0x000fe200010e060d */
[----:B------:R-:W-:Y:S05]  /*0940*/  @P1 BRA `(.L_x_13) ;  /* 0xfffffaa000001947 */ /* 0x000fea000383ffff */
.L_x_12:
[----:B------:R-:W-:Y:S05]  /*0950*/  @!P0 EXIT ;  /* 0x000000000000894d */ /* 0x000fea0003800000 */
[----:B------:R-:W0:Y:S01]  /*0960*/  S2R R14, SR_TID.X ;  /* 0x00000000000e7919 */ /* 0x000e220000002100 */
[----:B------:R-:W1:Y:S01]  /*0970*/  S2UR UR4, SR_CTAID.X ;  /* 0x00000000000479c3 */ /* 0x000e620000002500 */
[----:B--2---:R-:W-:Y:S02]  /*0980*/  IMAD R19, R10, 0x300, RZ ;  /* 0x000003000a137824 */ /* 0x004fe400078e02ff */
[----:B0-----:R-:W-:-:S04]  /*0990*/  IMAD.WIDE.U32 R14, R14, 0x3, RZ ;  /* 0x000000030e0e7825 */ /* 0x001fc800078e00ff */
[----:B-1----:R-:W-:-:S04]  /*09a0*/  IMAD.WIDE.U32 R8, R11, UR4, RZ ;  /* 0x000000040b087c25 */ /* 0x002fc8000f8e00ff */
[----:B------:R-:W-:-:S04]  /*09b0*/  IMAD.WIDE.U32 R6, R5, 0x300, R14 ;  /* 0x0000030005067825 */ /* 0x000fc800078e000e */
[----:B------:R-:W-:Y:S02]  /*09c0*/  IMAD R13, R12, UR4, RZ ;  /* 0x000000040c0d7c24 */ /* 0x000fe4000f8e02ff */
[----:B------:R-:W-:Y:S02]  /*09d0*/  IMAD.IADD R7, R19, 0x1, R7 ;  /* 0x0000000113077824 */ /* 0x000fe400078e0207 */
[----:B------:R-:W-:Y:S02]  /*09e0*/  IMAD.IADD R13, R9, 0x1, R13 ;  /* 0x00000001090d7824 */ /* 0x000fe400078e020d */
[----:B------:R-:W-:-:S04]  /*09f0*/  IMAD.WIDE.U32 R14, R8, 0x300, R14 ;  /* 0x00000300080e7825 */ /* 0x000fc800078e000e */
[----:B------:R-:W-:-:S04]  /*0a00*/  IMAD.WIDE.U32 R8, R8, 0x300, R6 ;  /* 0x0000030008087825 */ /* 0x000fc800078e0006 */
[----:B------:R-:W-:Y:S02]  /*0a10*/  IMAD R13, R13, 0x300, RZ ;  /* 0x000003000d0d7824 */ /* 0x000fe400078e02ff */
[----:B------:R-:W-:Y:S02]  /*0a20*/  IMAD.SHL.U32 R10, R8, 0x4, RZ ;  /* 0x00000004080a7824 */ /* 0x000fe400078e00ff */
[----:B------:R-:W-:Y:S02]  /*0a30*/  IMAD.IADD R9, R13, 0x1, R9 ;  /* 0x000000010d097824 */ /* 0x000fe400078e0209 */
[----:B------:R-:W-:Y:S01]  /*0a40*/  IMAD.IADD R7, R15, 0x1, R13 ;  /* 0x000000010f077824 */ /* 0x000fe200078e020d */
[C---:B------:R-:W-:Y:S01]  /*0a50*/  IADD3 R12, P0, R10.reuse, c[0x0][0x168], RZ ;  /* 0x00005a000a0c7a10 */ /* 0x040fe20007f1e0ff */
[----:B------:R-:W-:Y:S01]  /*0a60*/  IMAD.MOV.U32 R6, RZ, RZ, R14 ;  /* 0x000000ffff067224 */ /* 0x000fe200078e000e */
[----:B------:R-:W-:Y:S02]  /*0a70*/  IADD3 R10, P2, R10, c[0x0][0x160], RZ ;  /* 0x000058000a0a7a10 */ /* 0x000fe40007f5e0ff */
[----:B------:R-:W-:Y:S01]  /*0a80*/  IADD3 R14, P4, RZ, -R4, RZ ;  /* 0x80000004ff0e7210 */ /* 0x000fe20007f9e0ff */
[----:B------:R-:W-:Y:S01]  /*0a90*/  IMAD.WIDE.U32 R6, R5, 0x300, R6 ;  /* 0x0000030005067825 */ /* 0x000fe200078e0006 */
[----:B------:R-:W-:-:S02]  /*0aa0*/  IADD3 R12, P1, R12, 0x8, RZ ;  /* 0x000000080c0c7810 */ /* 0x000fc40007f3e0ff */
[----:B------:R-:W-:Y:S01]  /*0ab0*/  SHF.L.U64.HI R9, R8, 0x2, R9 ;  /* 0x0000000208097819 */ /* 0x000fe20000010209 */
[----:B------:R-:W-:Y:S01]  /*0ac0*/  IMAD.IADD R19, R7, 0x1, R19 ;  /* 0x0000000107137824 */ /* 0x000fe200078e0213 */
[----:B------:R-:W-:Y:S01]  /*0ad0*/  IADD3 R10, P3, R10, 0x4, RZ ;  /* 0x000000040a0a7810 */ /* 0x000fe20007f7e0ff */
[----:B------:R-:W-:Y:S01]  /*0ae0*/  IMAD.MOV.U32 R17, RZ, RZ, R6 ;  /* 0x000000ffff117224 */ /* 0x000fe200078e0006 */
[--C-:B------:R-:W-:Y:S01]  /*0af0*/  IADD3.X R15, RZ, c[0x0][0x16c], R9.reuse, P1, P0 ;  /* 0x00005b00ff0f7a10 */ /* 0x100fe20000fe0409 */
[----:B------:R-:W-:Y:S01]  /*0b00*/  IMAD.X R8, RZ, RZ, -0x1, P4 ;  /* 0xffffffffff087424 */ /* 0x000fe200020e06ff */
[----:B------:R-:W-:-:S02]  /*0b10*/  IADD3.X R9, RZ, c[0x0][0x164], R9, P3, P2 ;  /* 0x00005900ff097a10 */ /* 0x000fc40001fe4409 */
.L_x_14:
[C---:B------:R-:W-:Y:S01]  /*0b20*/  ISETP.GE.U32.AND P0, PT, R17.reuse, R2, PT ;  /* 0x000000021100720c */ /* 0x040fe20003f06070 */
[----:B------:R-:W-:Y:S01]  /*0b30*/  IMAD.MOV.U32 R6, RZ, RZ, R10 ;  /* 0x000000ffff067224 */ /* 0x000fe200078e000a */
[----:B------:R-:W-:Y:S02]  /*0b40*/  IADD3 R7, P3, R17, 0x1, RZ ;  /* 0x0000000111077810 */ /* 0x000fe40007f7e0ff */
[----:B------:R-:W-:-:S02]  /*0b50*/  ISETP.GE.AND.EX P0, PT, R19, R0, PT, P0 ;  /* 0x000000001300720c */ /* 0x000fc40003f06300 */
[----:B------:R-:W-:Y:S01]  /*0b60*/  ISETP.GE.U32.AND P1, PT, R7, R2, PT ;  /* 0x000000020700720c */ /* 0x000fe20003f26070 */
[----:B------:R-:W-:Y:S01]  /*0b70*/  IMAD.X R7, RZ, RZ, R19, P3 ;  /* 0x000000ffff077224 */ /* 0x000fe200018e0613 */
[----:B-1----:R-:W-:-:S04]  /*0b80*/  IADD3 R5, P4, R17, 0x2, RZ ;  /* 0x0000000211057810 */ /* 0x002fc80007f9e0ff */
[----:B------:R-:W-:Y:S01]  /*0b90*/  ISETP.GE.AND.EX P1, PT, R7, R0, PT, P1 ;  /* 0x000000000700720c */ /* 0x000fe20003f26310 */
[----:B------:R-:W-:Y:S01]  /*0ba0*/  IMAD.MOV.U32 R7, RZ, RZ, R9 ;  /* 0x000000ffff077224 */ /* 0x000fe200078e0009 */
[----:B------:R-:W-:Y:S01]  /*0bb0*/  ISETP.GE.U32.AND P2, PT, R5, R2, PT ;  /* 0x000000020500720c */ /* 0x000fe20003f46070 */
[----:B------:R-:W-:-:S03]  /*0bc0*/  IMAD.X R5, RZ, RZ, R19, P4 ;  /* 0x000000ffff057224 */ /* 0x000fc600020e0613 */
[----:B------:R-:W2:Y:S02]  /*0bd0*/  @!P0 LDG.E.CONSTANT R9, [R6.64+-0x4] ;  /* 0xfffffc0606098981 */ /* 0x000ea4000c1e9900 */
[----:B------:R-:W-:-:S05]  /*0be0*/  ISETP.GE.AND.EX P2, PT, R5, R0, PT, P2 ;  /* 0x000000000500720c */ /* 0x000fca0003f46320 */
[----:B------:R-:W3:Y:S08]  /*0bf0*/  @!P1 LDG.E.CONSTANT R11, [R6.64] ;  /* 0x00000006060b9981 */ /* 0x000ef0000c1e9900 */
[----:B------:R-:W4:Y:S01]  /*0c00*/  @!P2 LDG.E.CONSTANT R13, [R6.64+0x4] ;  /* 0x00000406060da981 */ /* 0x000f22000c1e9900 */
[----:B------:R-:W-:Y:S02]  /*0c10*/  IMAD.MOV.U32 R4, RZ, RZ, R12 ;  /* 0x000000ffff047224 */ /* 0x000fe400078e000c */
[----:B------:R-:W-:Y:S01]  /*0c20*/  IMAD.MOV.U32 R5, RZ, RZ, R15 ;  /* 0x000000ffff057224 */ /* 0x000fe200078e000f */
[----:B------:R-:W-:-:S04]  /*0c30*/  IADD3 R10, P3, R6, 0xc00, RZ ;  /* 0x00000c00060a7810 */ /* 0x000fc80007f7e0ff */
[----:B--2---:R0:W-:Y:S01]  /*0c40*/  @!P0 STG.E [R4.64+-0x8], R9 ;  /* 0xfffff80904008986 */ /* 0x0041e2000c101906 */
[----:B------:R-:W-:-:S05]  /*0c50*/  IADD3 R14, P0, R14, 0x1, RZ ;  /* 0x000000010e0e7810 */ /* 0x000fca0007f1e0ff */
[----:B------:R-:W-:Y:S01]  /*0c60*/  IMAD.X R8, RZ, RZ, R8, P0 ;  /* 0x000000ffff087224 */ /* 0x000fe200000e0608 */
[----:B------:R-:W-:-:S04]  /*0c70*/  ISETP.NE.U32.AND P0, PT, R14, RZ, PT ;  /* 0x000000ff0e00720c */ /* 0x000fc80003f05070 */
[----:B------:R-:W-:Y:S01]  /*0c80*/  ISETP.NE.AND.EX P0, PT, R8, RZ, PT, P0 ;  /* 0x000000ff0800720c */ /* 0x000fe20003f05300 */
[----:B---3--:R1:W-:Y:S01]  /*0c90*/  @!P1 STG.E [R4.64+-0x4], R11 ;  /* 0xfffffc0b04009986 */ /* 0x0083e2000c101906 */
[----:B------:R-:W-:-:S03]  /*0ca0*/  IADD3 R17, P1, R17, 0x300, RZ ;  /* 0x0000030011117810 */ /* 0x000fc60007f3e0ff */
[----:B----4-:R1:W-:Y:S01]  /*0cb0*/  @!P2 STG.E [R4.64], R13 ;  /* 0x0000000d0400a986 */ /* 0x0103e2000c101906 */
[----:B------:R-:W-:Y:S01]  /*0cc0*/  IADD3 R12, P2, R4, 0xc00, RZ ;  /* 0x00000c00040c7810 */ /* 0x000fe20007f5e0ff */
[----:B0-----:R-:W-:Y:S02]  /*0cd0*/  IMAD.X R9, RZ, RZ, R7, P3 ;  /* 0x000000ffff097224 */ /* 0x001fe400018e0607 */
[----:B------:R-:W-:Y:S02]  /*0ce0*/  IMAD.X R19, RZ, RZ, R19, P1 ;  /* 0x000000ffff137224 */ /* 0x000fe400008e0613 */
[----:B------:R-:W-:Y:S02]  /*0cf0*/  IMAD.X R15, RZ, RZ, R5, P2 ;  /* 0x000000ffff0f7224 */ /* 0x000fe400010e0605 */
[----:B------:R-:W-:Y:S05]  /*0d00*/  @P0 BRA `(.L_x_14) ;  /* 0xfffffe1000000947 */ /* 0x000fea000383ffff */
[----:B------:R-:W-:Y:S05]  /*0d10*/  EXIT ;  /* 0x000000000000794d */ /* 0x000fea0003800000 */
.L_x_15:
        /* <DEDUP_REMOVED lines=14> */
.L_x_67:


//--------------------- .text.copy_n_2817_to_3072__kernel --------------------------
	.section	.text.copy_n_2817_to_3072__kernel,"ax",@progbits
	.sectioninfo	@"SHI_REGISTERS=36"
	.align	128
        .global         copy_n_2817_to_3072__kernel
        .type           copy_n_2817_to_3072__kernel,@function
        .size           copy_n_2817_to_3072__kernel,(.L_x_68 - copy_n_2817_to_3072__kernel)
        .other          copy_n_2817_to_3072__kernel,@"STO_CUDA_ENTRY STV_DEFAULT"
copy_n_2817_to_3072__kernel:
.text.copy_n_2817_to_3072__kernel:
[----:B------:R-:W-:-:S02]  /*0000*/  IMAD.MOV.U32 R1, RZ, RZ, c[0x0][0x28] ;  /* 0x00000a00ff017624 */ /* 0x000fc400078e00ff */
[----:B------:R-:W-:-:S05]  /*0010*/  IMAD.MOV.U32 R10, RZ, RZ, c[0x0][0x170] ;  /* 0x00005c00ff0a7624 */ /* 0x000fca00078e00ff */
[----:B------:R-:W-:-:S05]  /*0020*/  IADD3 R8, P0, R10, 0xbff, RZ ;  /* 0x00000bff0a087810 */ /* 0x000fca0007f1e0ff */
[----:B------:R-:W-:-:S04]  /*0030*/  IMAD.X R9, RZ, RZ, c[0x0][0x174], P0 ;  /* 0x00005d00ff097624 */ /* 0x000fc800000e06ff */
        /* <DEDUP_REMOVED lines=57> */
.L_x_17:
        /* <DEDUP_REMOVED lines=86> */
.L_x_16:
        /* <DEDUP_REMOVED lines=29> */
.L_x_18:
        /* <DEDUP_REMOVED lines=32> */
.L_x_19:
        /* <DEDUP_REMOVED lines=16> */
.L_x_68:


//--------------------- .text.copy_n_2561_to_2816__kernel --------------------------
	.section	.text.copy_n_2561_to_2816__kernel,"ax",@progbits
	.sectioninfo	@"SHI_REGISTERS=36"
	.align	128
        .global         copy_n_2561_to_2816__kernel
        .type           copy_n_2561_to_2816__kernel,@function
        .size           copy_n_2561_to_2816__kernel,(.L_x_69 - copy_n_2561_to_2816__kernel)
        .other          copy_n_2561_to_2816__kernel,@"STO_CUDA_ENTRY STV_DEFAULT"
copy_n_2561_to_2816__kernel:
.text.copy_n_2561_to_2816__kernel:
        /* <DEDUP_REMOVED lines=63> */
.L_x_21:
        /* <DEDUP_REMOVED lines=38> */
.L_x_20:
        /* <DEDUP_REMOVED lines=29> */
.L_x_22:
        /* <DEDUP_REMOVED lines=20> */
.L_x_23:
        /* <DEDUP_REMOVED lines=10> */
.L_x_69:


//--------------------- .text.copy_n_2305_to_2560__kernel --------------------------
	.section	.text.copy_n_2305_to_2560__kernel,"ax",@progbits
	.sectioninfo	@"SHI_REGISTERS=36"
	.align	128
        .global         copy_n_2305_to_2560__kernel
        .type           copy_n_2305_to_2560__kernel,@function
        .size           copy_n_2305_to_2560__kernel,(.L_x_70 - copy_n_2305_to_2560__kernel)
        .other          copy_n_2305_to_2560__kernel,@"STO_CUDA_ENTRY STV_DEFAULT"
copy_n_2305_to_2560__kernel:
.text.copy_n_2305_to_2560__kernel:
        /* <DEDUP_REMOVED lines=63> */
.L_x_25:
        /* <DEDUP_REMOVED lines=38> */
.L_x_24:
        /* <DEDUP_REMOVED lines=29> */
.L_x_26:
        /* <DEDUP_REMOVED lines=20> */
.L_x_27:
        /* <DEDUP_REMOVED lines=10> */
.L_x_70:


//--------------------- .text.copy_n_2049_to_2304__kernel --------------------------
	.section	.text.copy_n_2049_to_2304__kernel,"ax",@progbits
	.sectioninfo	@"SHI_REGISTERS=36"
	.align	128
        .global         copy_n_2049_to_2304__kernel
        .type           copy_n_2049_to_2304__kernel,@function
        .size           copy_n_2049_to_2304__kernel,(.L_x_71 - copy_n_2049_to_2304__kernel)
        .other          copy_n_2049_to_2304__kernel,@"STO_CUDA_ENTRY STV_DEFAULT"
copy_n_2049_to_2304__kernel:
.text.copy_n_2049_to_2304__kernel:
        /* <DEDUP_REMOVED lines=63> */
.L_x_29:
        /* <DEDUP_REMOVED lines=38> */
.L_x_28:
        /* <DEDUP_REMOVED lines=29> */
.L_x_30:
        /* <DEDUP_REMOVED lines=20> */
.L_x_31:
        /* <DEDUP_REMOVED lines=10> */
.L_x_71:


//--------------------- .text.copy_n_1793_to_2048__kernel --------------------------
	.section	.text.copy_n_1793_to_2048__kernel,"ax",@progbits
	.sectioninfo	@"SHI_REGISTERS=35"
	.align	128
        .global         copy_n_1793_to_2048__kernel
        .type           copy_n_1793_to_2048__kernel,@function
        .size           copy_n_1793_to_2048__kernel,(.L_x_72 - copy_n_1793_to_2048__kernel)
        .other          copy_n_1793_to_2048__kernel,@"STO_CUDA_ENTRY STV_DEFAULT"
copy_n_1793_to_2048__kernel:
.text.copy_n_1793_to_2048__kernel:
        /* <DEDUP_REMOVED lines=48> */
.L_x_33:
        /* <DEDUP_REMOVED lines=38> */
.L_x_32:
        /* <DEDUP_REMOVED lines=29> */
.L_x_34:
        /* <DEDUP_REMOVED lines=20> */
.L_x_35:
        /* <DEDUP_REMOVED lines=9> */
.L_x_72:


//--------------------- .text.copy_n_1537_to_1792__kernel --------------------------
	.section	.text.copy_n_1537_to_1792__kernel,"ax",@progbits
	.sectioninfo	@"SHI_REGISTERS=36"
	.align	128
        .global         copy_n_1537_to_1792__kernel
        .type           copy_n_1537_to_1792__kernel,@function
        .size           copy_n_1537_to_1792__kernel,(.L_x_73 - copy_n_1537_to_1792__kernel)
        .other          copy_n_1537_to_1792__kernel,@"STO_CUDA_ENTRY STV_DEFAULT"
copy_n_1537_to_1792__kernel:
.text.copy_n_1537_to_1792__kernel:
        /* <DEDUP_REMOVED lines=63> */
.L_x_37:
        /* <DEDUP_REMOVED lines=38> */
.L_x_36:
        /* <DEDUP_REMOVED lines=29> */
.L_x_38:
        /* <DEDUP_REMOVED lines=20> */
.L_x_39:
        /* <DEDUP_REMOVED lines=10> */
.L_x_73:


//--------------------- .text.copy_n_1281_to_1536__kernel --------------------------
	.section	.text.copy_n_1281_to_1536__kernel,"ax",@progbits
	.sectioninfo	@"SHI_REGISTERS=36"
	.align	128
        .global         copy_n_1281_to_1536__kernel
        .type           copy_n_1281_to_1536__kernel,@function
        .size           copy_n_1281_to_1536__kernel,(.L_x_74 - copy_n_1281_to_1536__kernel)
        .other          copy_n_1281_to_1536__kernel,@"STO_CUDA_ENTRY STV_DEFAULT"
copy_n_1281_to_1536__kernel:
.text.copy_n_1281_to_1536__kernel:
        /* <DEDUP_REMOVED lines=61> */
.L_x_41:
        /* <DEDUP_REMOVED lines=86> */
.L_x_40:
        /* <DEDUP_REMOVED lines=29> */
.L_x_42:
        /* <DEDUP_REMOVED lines=32> */
.L_x_43:
        /* <DEDUP_REMOVED lines=16> */
.L_x_74:


//--------------------- .text.copy_n_1025_to_1280__kernel --------------------------
	.section	.text.copy_n_1025_to_1280__kernel,"ax",@progbits
	.sectioninfo	@"SHI_REGISTERS=36"
	.align	128
        .global         copy_n_1025_to_1280__kernel
        .type           copy_n_1025_to_1280__kernel,@function
        .size           copy_n_1025_to_1280__kernel,(.L_x_75 - copy_n_1025_to_1280__kernel)
        .other          copy_n_1025_to_1280__kernel,@"STO_CUDA_ENTRY STV_DEFAULT"
copy_n_1025_to_1280__kernel:
.text.copy_n_1025_to_1280__kernel:
        /* <DEDUP_REMOVED lines=63> */
.L_x_45:
        /* <DEDUP_REMOVED lines=38> */
.L_x_44:
        /* <DEDUP_REMOVED lines=29> */
.L_x_46:
        /* <DEDUP_REMOVED lines=20> */
.L_x_47:
        /* <DEDUP_REMOVED lines=10> */
.L_x_75:


//--------------------- .text.copy_n_769_to_1024__kernel --------------------------
	.section	.text.copy_n_769_to_1024__kernel,"ax",@progbits
	.sectioninfo	@"SHI_REGISTERS=35"
	.align	128
        .global         copy_n_769_to_1024__kernel
        .type           copy_n_769_to_1024__kernel,@function
        .size           copy_n_769_to_1024__kernel,(.L_x_76 - copy_n_769_to_1024__kernel)
        .other          copy_n_769_to_1024__kernel,@"STO_CUDA_ENTRY STV_DEFAULT"
copy_n_769_to_1024__kernel:
.text.copy_n_769_to_1024__kernel:
        /* <DEDUP_REMOVED lines=48> */
.L_x_49:
        /* <DEDUP_REMOVED lines=38> */
.L_x_48:
        /* <DEDUP_REMOVED lines=29> */
.L_x_50:
        /* <DEDUP_REMOVED lines=20> */
.L_x_51:
        /* <DEDUP_REMOVED lines=9> */
.L_x_76:


//--------------------- .text.copy_n_513_to_768__kernel --------------------------
	.section	.text.copy_n_513_to_768__kernel,"ax",@progbits
	.sectioninfo	@"SHI_REGISTERS=36"
	.align	128
        .global         copy_n_513_to_768__kernel
        .type           copy_n_513_to_768__kernel,@function
        .size           copy_n_513_to_768__kernel,(.L_x_77 - copy_n_513_to_768__kernel)
        .other          copy_n_513_to_768__kernel,@"STO_CUDA_ENTRY STV_DEFAULT"
copy_n_513_to_768__kernel:
.text.copy_n_513_to_768__kernel:
        /* <DEDUP_REMOVED lines=63> */
.L_x_53:
        /* <DEDUP_REMOVED lines=38> */
.L_x_52:
        /* <DEDUP_REMOVED lines=29> */
.L_x_54:
        /* <DEDUP_REMOVED lines=20> */
.L_x_55:
        /* <DEDUP_REMOVED lines=10> */
.L_x_77:


//--------------------- .text.copy_n_257_to_512__kernel --------------------------
	.section	.text.copy_n_257_to_512__kernel,"ax",@progbits
	.sectioninfo	@"SHI_REGISTERS=35"
	.align	128
        .global         copy_n_257_to_512__kernel
        .type           copy_n_257_to_512__kernel,@function
        .size           copy_n_257_to_512__kernel,(.L_x_78 - copy_n_257_to_512__kernel)
        .other          copy_n_257_to_512__kernel,@"STO_CUDA_ENTRY STV_DEFAULT"
copy_n_257_to_512__kernel:
.text.copy_n_257_to_512__kernel:
        /* <DEDUP_REMOVED lines=48> */
.L_x_57:
        /* <DEDUP_REMOVED lines=38> */
.L_x_56:
        /* <DEDUP_REMOVED lines=29> */
.L_x_58:
        /* <DEDUP_REMOVED lines=20> */
.L_x_59:
        /* <DEDUP_REMOVED lines=9> */
.L_x_78:


//--------------------- .text.copy_n_1_to_256__kernel --------------------------
	.section	.text.copy_n_1_to_256__kernel,"ax",@progbits
	.sectioninfo	@"SHI_REGISTERS=35"
	.align	128
        .global         copy_n_1_to_256__kernel
        .type           copy_n_1_to_256__kernel,@function
        .size           copy_n_1_to_256__kernel,(.L_x_79 - copy_n_1_to_256__kernel)
        .other          copy_n_1_to_256__kernel,@"STO_CUDA_ENTRY STV_DEFAULT"
copy_n_1_to_256__kernel:
.text.copy_n_1_to_256__kernel:
        /* <DEDUP_REMOVED lines=48> */
.L_x_61:
        /* <DEDUP_REMOVED lines=38> */
.L_x_60:
        /* <DEDUP_REMOVED lines=29> */
.L_x_62:
        /* <DEDUP_REMOVED lines=20> */
.L_x_63:
        /* <DEDUP_REMOVED lines=9> */
.L_x_79:
